// auto-generated by cutlass_sweep.gemm — config: {"arch": "sm_100", "cluster_m": 2, "cluster_n": 1, "dtype": "tf32", "stages": 4, "tile_k": 64, "tile_m": 256, "tile_n": 128}
#include "cutlass/cutlass.h"
#include "cutlass/gemm/collective/collective_builder.hpp"
#include "cutlass/gemm/device/gemm_universal_adapter.h"
#include "cutlass/gemm/kernel/gemm_universal.hpp"
#include "cutlass/epilogue/collective/collective_builder.hpp"

using ElemA = cutlass::tfloat32_t;
using ElemB = cutlass::tfloat32_t;
using ElemCD = cutlass::tfloat32_t;
using Acc  = float;
using TileShape    = cute::Shape<cute::_256, cute::_128, cute::_64>;
using ClusterShape = cute::Shape<cute::_2, cute::_1, cute::_1>;

using CollectiveEpilogue = typename cutlass::epilogue::collective::CollectiveBuilder<
    cutlass::arch::Sm100, cutlass::arch::OpClassTensorOp,
    TileShape, ClusterShape,
    cutlass::epilogue::collective::EpilogueTileAuto,
    Acc, Acc,
    ElemCD, cutlass::layout::RowMajor, 128 / cutlass::sizeof_bits<ElemCD>::value,
    ElemCD, cutlass::layout::RowMajor, 128 / cutlass::sizeof_bits<ElemCD>::value,
    cutlass::epilogue::collective::EpilogueScheduleAuto
  >::CollectiveOp;

using CollectiveMainloop = typename cutlass::gemm::collective::CollectiveBuilder<
    cutlass::arch::Sm100, cutlass::arch::OpClassTensorOp,
    ElemA, cutlass::layout::RowMajor, 128 / cutlass::sizeof_bits<ElemA>::value,
    ElemB, cutlass::layout::ColumnMajor, 128 / cutlass::sizeof_bits<ElemB>::value,
    Acc,
    TileShape, ClusterShape,
    cutlass::gemm::collective::StageCount<4>,
    cutlass::gemm::collective::KernelScheduleAuto
  >::CollectiveOp;

using GemmKernel = cutlass::gemm::kernel::GemmUniversal<
    cute::Shape<int,int,int,int>,
    CollectiveMainloop,
    CollectiveEpilogue
>;
using Gemm = cutlass::gemm::device::GemmUniversalAdapter<GemmKernel>;

// Force the device kernel symbol into the cubin without needing a host main.
auto* _anchor = &cutlass::device_kernel<GemmKernel>;


// ===== COMPILED SASS (sm_100a) =====

	.target	sm_100a

	.elftype	@"ET_EXEC"


//--------------------- .note.nv.tkinfo           --------------------------
	.section	.note.nv.tkinfo,"",@"SHT_NOTE"
	.sectionflags	@"SHF_NOTE_NV_TKINFO"
	.tkinfo
        /*0018*/ 	.word	0x00000002
        /*0030*/ 	.string	""
        /*0030*/ 	.string	"ptxas"
        /*0030*/ 	.string	"Cuda compilation tools, release 13.0, V13.0.88"
        /*0030*/ 	.string	"Build cuda_13.0.r13.0/compiler.36424714_0"
        /*0030*/ 	.string	"-arch sm_100a -m 64 "



//--------------------- .note.nv.cuinfo           --------------------------
	.section	.note.nv.cuinfo,"",@"SHT_NOTE"
	.sectionflags	@"SHF_NOTE_NV_CUINFO"
        /*0018*/ 	.short	0x0002
        /*001a*/ 	.short	0x0064
        /*001c*/ 	.short	0x0082
	.zero		2


//--------------------- .nv.info                  --------------------------
	.section	.nv.info,"",@"SHT_CUDA_INFO"
	.align	4


	//----- nvinfo : EIATTR_REGCOUNT
	.align		4
        /*0000*/ 	.byte	0x04, 0x2f
        /*0002*/ 	.short	(.L_19 - .L_18)
	.align		4
.L_18:
        /*0004*/ 	.word	index@(_ZN7cutlass13device_kernelINS_4gemm6kernel13GemmUniversalIN4cute5tupleIJiiiiEEENS1_10collective13CollectiveMmaINS1_35MainloopSm100TmaUmmaWarpSpecializedILi4ELi2ELi4ENS5_IJNS4_1CILi2EEENSA_ILi1EEESC_EEEEENS5_IJNSA_ILi256EEENSA_ILi128EEENSA_ILi64EEEEEENS_10tfloat32_tENS5_IJlSC_lEEESJ_SK_NS4_8TiledMMAINS4_8MMA_AtomIJNS4_23SM100_MMA_TF32_2x1SM_SSISJ_SJ_fLi256ELi128ELNS4_4UMMA5MajorE0ELSP_0ELNSO_7ScaleInE0ELSQ_0EEEEEENS4_6LayoutINS5_IJSC_SC_SC_EEENS5_IJNSA_ILi0EEESV_SV_EEEEENS5_IJNS4_10UnderscoreESY_SY_EEEEENS4_18SM100_TMA_2SM_LOADENS4_14ComposedLayoutINS4_7SwizzleILi3ELi4ELi3EEENS4_18smem_ptr_flag_bitsILi32EEENST_INS5_IJNSA_ILi8EEENSA_ILi32EEEEEENS5_IJS18_SC_EEEEEEEvNS4_8identityES11_S1C_vS1D_EENS_8epilogue10collective18CollectiveEpilogueINS1F_23Sm100TmaWarpSpecializedILi4ELi2ELi16ELb1ELb0EEEJNS5_IJSG_SG_SH_EEENS5_IJNST_ISG_SC_EENST_INSA_ILi16EEESC_EEEEESJ_SK_SJ_SK_NS1F_6fusion15FusionCallbacksIS1J_NS1P_17LinearCombinationISJ_fSJ_fLNS_15FloatRoundStyleE2EEES1K_S1O_JEEENS4_5SM1004TMEM4LOAD26SM100_TMEM_LOAD_32dp32b16xENS4_13SM90_TMA_LOADENS12_INS13_ILi2ELi4ELi3EEES16_NST_INS5_IJS17_S1M_EEENS5_IJS1M_SC_EEEEEEENS4_39AutoVectorizingCopyWithAssumedAlignmentILi128EEENS4_14SM90_TMA_STOREES24_S26_S26_EEEvvEEEEvNT_6ParamsE)
        /*0008*/ 	.word	0x00000060


	//----- nvinfo : EIATTR_FRAME_SIZE
	.align		4
.L_19:
        /*000c*/ 	.byte	0x04, 0x11
        /*000e*/ 	.short	(.L_21 - .L_20)
	.align		4
.L_20:
        /*0010*/ 	.word	index@($__internal_2_$__cuda_sm10x_tcgen05_guardrail_trap_unallocated_columns_being_dealloced)
        /*0014*/ 	.word	0x00000000


	//----- nvinfo : EIATTR_FRAME_SIZE
	.align		4
.L_21:
        /*0018*/ 	.byte	0x04, 0x11
        /*001a*/ 	.short	(.L_23 - .L_22)
	.align		4
.L_22:
        /*001c*/ 	.word	index@($__internal_1_$__cuda_sm10x_tcgen05_guardrail_trap_phase_invalid_during_alloc)
        /*0020*/ 	.word	0x00000000


	//----- nvinfo : EIATTR_FRAME_SIZE
	.align		4
.L_23:
        /*0024*/ 	.byte	0x04, 0x11
        /*0026*/ 	.short	(.L_25 - .L_24)
	.align		4
.L_24:
        /*0028*/ 	.word	index@($__internal_0_$__cuda_sm10x_tcgen05_guardrail_trap_col_being_dealloced_not_returned_by_alloc)
        /*002c*/ 	.word	0x00000000


	//----- nvinfo : EIATTR_FRAME_SIZE
	.align		4
.L_25:
        /*0030*/ 	.byte	0x04, 0x11
        /*0032*/ 	.short	(.L_27 - .L_26)
	.align		4
.L_26:
        /*0034*/ 	.word	index@(_ZN7cutlass13device_kernelINS_4gemm6kernel13GemmUniversalIN4cute5tupleIJiiiiEEENS1_10collective13CollectiveMmaINS1_35MainloopSm100TmaUmmaWarpSpecializedILi4ELi2ELi4ENS5_IJNS4_1CILi2EEENSA_ILi1EEESC_EEEEENS5_IJNSA_ILi256EEENSA_ILi128EEENSA_ILi64EEEEEENS_10tfloat32_tENS5_IJlSC_lEEESJ_SK_NS4_8TiledMMAINS4_8MMA_AtomIJNS4_23SM100_MMA_TF32_2x1SM_SSISJ_SJ_fLi256ELi128ELNS4_4UMMA5MajorE0ELSP_0ELNSO_7ScaleInE0ELSQ_0EEEEEENS4_6LayoutINS5_IJSC_SC_SC_EEENS5_IJNSA_ILi0EEESV_SV_EEEEENS5_IJNS4_10UnderscoreESY_SY_EEEEENS4_18SM100_TMA_2SM_LOADENS4_14ComposedLayoutINS4_7SwizzleILi3ELi4ELi3EEENS4_18smem_ptr_flag_bitsILi32EEENST_INS5_IJNSA_ILi8EEENSA_ILi32EEEEEENS5_IJS18_SC_EEEEEEEvNS4_8identityES11_S1C_vS1D_EENS_8epilogue10collective18CollectiveEpilogueINS1F_23Sm100TmaWarpSpecializedILi4ELi2ELi16ELb1ELb0EEEJNS5_IJSG_SG_SH_EEENS5_IJNST_ISG_SC_EENST_INSA_ILi16EEESC_EEEEESJ_SK_SJ_SK_NS1F_6fusion15FusionCallbacksIS1J_NS1P_17LinearCombinationISJ_fSJ_fLNS_15FloatRoundStyleE2EEES1K_S1O_JEEENS4_5SM1004TMEM4LOAD26SM100_TMEM_LOAD_32dp32b16xENS4_13SM90_TMA_LOADENS12_INS13_ILi2ELi4ELi3EEES16_NST_INS5_IJS17_S1M_EEENS5_IJS1M_SC_EEEEEEENS4_39AutoVectorizingCopyWithAssumedAlignmentILi128EEENS4_14SM90_TMA_STOREES24_S26_S26_EEEvvEEEEvNT_6ParamsE)
        /*0038*/ 	.word	0x00000000


	//----- nvinfo : EIATTR_MIN_STACK_SIZE
	.align		4
.L_27:
        /*003c*/ 	.byte	0x04, 0x12
        /*003e*/ 	.short	(.L_29 - .L_28)
	.align		4
.L_28:
        /*0040*/ 	.word	index@(_ZN7cutlass13device_kernelINS_4gemm6kernel13GemmUniversalIN4cute5tupleIJiiiiEEENS1_10collective13CollectiveMmaINS1_35MainloopSm100TmaUmmaWarpSpecializedILi4ELi2ELi4ENS5_IJNS4_1CILi2EEENSA_ILi1EEESC_EEEEENS5_IJNSA_ILi256EEENSA_ILi128EEENSA_ILi64EEEEEENS_10tfloat32_tENS5_IJlSC_lEEESJ_SK_NS4_8TiledMMAINS4_8MMA_AtomIJNS4_23SM100_MMA_TF32_2x1SM_SSISJ_SJ_fLi256ELi128ELNS4_4UMMA5MajorE0ELSP_0ELNSO_7ScaleInE0ELSQ_0EEEEEENS4_6LayoutINS5_IJSC_SC_SC_EEENS5_IJNSA_ILi0EEESV_SV_EEEEENS5_IJNS4_10UnderscoreESY_SY_EEEEENS4_18SM100_TMA_2SM_LOADENS4_14ComposedLayoutINS4_7SwizzleILi3ELi4ELi3EEENS4_18smem_ptr_flag_bitsILi32EEENST_INS5_IJNSA_ILi8EEENSA_ILi32EEEEEENS5_IJS18_SC_EEEEEEEvNS4_8identityES11_S1C_vS1D_EENS_8epilogue10collective18CollectiveEpilogueINS1F_23Sm100TmaWarpSpecializedILi4ELi2ELi16ELb1ELb0EEEJNS5_IJSG_SG_SH_EEENS5_IJNST_ISG_SC_EENST_INSA_ILi16EEESC_EEEEESJ_SK_SJ_SK_NS1F_6fusion15FusionCallbacksIS1J_NS1P_17LinearCombinationISJ_fSJ_fLNS_15FloatRoundStyleE2EEES1K_S1O_JEEENS4_5SM1004TMEM4LOAD26SM100_TMEM_LOAD_32dp32b16xENS4_13SM90_TMA_LOADENS12_INS13_ILi2ELi4ELi3EEES16_NST_INS5_IJS17_S1M_EEENS5_IJS1M_SC_EEEEEEENS4_39AutoVectorizingCopyWithAssumedAlignmentILi128EEENS4_14SM90_TMA_STOREES24_S26_S26_EEEvvEEEEvNT_6ParamsE)
        /*0044*/ 	.word	0x00000000
.L_29:


//--------------------- .nv.compat                --------------------------
	.section	.nv.compat,"",@"SHT_CUDA_COMPAT_INFO"
	.align	4
        /*0000*/ 	.byte	0x02, 0x09, 0x01, 0x00, 0x02, 0x02, 0x02, 0x00, 0x02, 0x05, 0x05, 0x00, 0x03, 0x07, 0x01, 0x01
        /*0010*/ 	.byte	0x02, 0x03, 0x01, 0x00, 0x02, 0x06, 0x01, 0x00, 0x04, 0x0b, 0x08, 0x00, 0x09, 0x00, 0x00, 0x00
        /*0020*/ 	.byte	0x00, 0x00, 0x00, 0x00


//--------------------- .nv.info._ZN7cutlass13device_kernelINS_4gemm6kernel13GemmUniversalIN4cute5tupleIJiiiiEEENS1_10collective13CollectiveMmaINS1_35MainloopSm100TmaUmmaWarpSpecializedILi4ELi2ELi4ENS5_IJNS4_1CILi2EEENSA_ILi1EEESC_EEEEENS5_IJNSA_ILi256EEENSA_ILi128EEENSA_ILi64EEEEEENS_10tfloat32_tENS5_IJlSC_lEEESJ_SK_NS4_8TiledMMAINS4_8MMA_AtomIJNS4_23SM100_MMA_TF32_2x1SM_SSISJ_SJ_fLi256ELi128ELNS4_4UMMA5MajorE0ELSP_0ELNSO_7ScaleInE0ELSQ_0EEEEEENS4_6LayoutINS5_IJSC_SC_SC_EEENS5_IJNSA_ILi0EEESV_SV_EEEEENS5_IJNS4_10UnderscoreESY_SY_EEEEENS4_18SM100_TMA_2SM_LOADENS4_14ComposedLayoutINS4_7SwizzleILi3ELi4ELi3EEENS4_18smem_ptr_flag_bitsILi32EEENST_INS5_IJNSA_ILi8EEENSA_ILi32EEEEEENS5_IJS18_SC_EEEEEEEvNS4_8identityES11_S1C_vS1D_EENS_8epilogue10collective18CollectiveEpilogueINS1F_23Sm100TmaWarpSpecializedILi4ELi2ELi16ELb1ELb0EEEJNS5_IJSG_SG_SH_EEENS5_IJNST_ISG_SC_EENST_INSA_ILi16EEESC_EEEEESJ_SK_SJ_SK_NS1F_6fusion15FusionCallbacksIS1J_NS1P_17LinearCombinationISJ_fSJ_fLNS_15FloatRoundStyleE2EEES1K_S1O_JEEENS4_5SM1004TMEM4LOAD26SM100_TMEM_LOAD_32dp32b16xENS4_13SM90_TMA_LOADENS12_INS13_ILi2ELi4ELi3EEES16_NST_INS5_IJS17_S1M_EEENS5_IJS1M_SC_EEEEEEENS4_39AutoVectorizingCopyWithAssumedAlignmentILi128EEENS4_14SM90_TMA_STOREES24_S26_S26_EEEvvEEEEvNT_6ParamsE --------------------------
	.section	.nv.info._ZN7cutlass13device_kernelINS_4gemm6kernel13GemmUniversalIN4cute5tupleIJiiiiEEENS1_10collective13CollectiveMmaINS1_35MainloopSm100TmaUmmaWarpSpecializedILi4ELi2ELi4ENS5_IJNS4_1CILi2EEENSA_ILi1EEESC_EEEEENS5_IJNSA_ILi256EEENSA_ILi128EEENSA_ILi64EEEEEENS_10tfloat32_tENS5_IJlSC_lEEESJ_SK_NS4_8TiledMMAINS4_8MMA_AtomIJNS4_23SM100_MMA_TF32_2x1SM_SSISJ_SJ_fLi256ELi128ELNS4_4UMMA5MajorE0ELSP_0ELNSO_7ScaleInE0ELSQ_0EEEEEENS4_6LayoutINS5_IJSC_SC_SC_EEENS5_IJNSA_ILi0EEESV_SV_EEEEENS5_IJNS4_10UnderscoreESY_SY_EEEEENS4_18SM100_TMA_2SM_LOADENS4_14ComposedLayoutINS4_7SwizzleILi3ELi4ELi3EEENS4_18smem_ptr_flag_bitsILi32EEENST_INS5_IJNSA_ILi8EEENSA_ILi32EEEEEENS5_IJS18_SC_EEEEEEEvNS4_8identityES11_S1C_vS1D_EENS_8epilogue10collective18CollectiveEpilogueINS1F_23Sm100TmaWarpSpecializedILi4ELi2ELi16ELb1ELb0EEEJNS5_IJSG_SG_SH_EEENS5_IJNST_ISG_SC_EENST_INSA_ILi16EEESC_EEEEESJ_SK_SJ_SK_NS1F_6fusion15FusionCallbacksIS1J_NS1P_17LinearCombinationISJ_fSJ_fLNS_15FloatRoundStyleE2EEES1K_S1O_JEEENS4_5SM1004TMEM4LOAD26SM100_TMEM_LOAD_32dp32b16xENS4_13SM90_TMA_LOADENS12_INS13_ILi2ELi4ELi3EEES16_NST_INS5_IJS17_S1M_EEENS5_IJS1M_SC_EEEEEEENS4_39AutoVectorizingCopyWithAssumedAlignmentILi128EEENS4_14SM90_TMA_STOREES24_S26_S26_EEEvvEEEEvNT_6ParamsE,"",@"SHT_CUDA_INFO"
	.sectionflags	@""
	.align	4


	//----- nvinfo : EIATTR_CUDA_API_VERSION
	.align		4
        /*0000*/ 	.byte	0x04, 0x37
        /*0002*/ 	.short	(.L_31 - .L_30)
.L_30:
        /*0004*/ 	.word	0x00000082


	//----- nvinfo : EIATTR_KPARAM_INFO
	.align		4
.L_31:
        /*0008*/ 	.byte	0x04, 0x17
        /*000a*/ 	.short	(.L_33 - .L_32)
.L_32:
        /*000c*/ 	.word	0x00000000
        /*0010*/ 	.short	0x0000
        /*0012*/ 	.short	0x0000
        /*0014*/ 	.byte	0x00, 0xf0, 0x01, 0x20


	//----- nvinfo : EIATTR_AT_ENTRY_FRAGMENTS
	.align		4
.L_33:
        /*0018*/ 	.byte	0x04, 0x4f
        /*001a*/ 	.short	(.L_35 - .L_34)


	//   ....[0]....
.L_34:
        /*001c*/ 	.word	0x00000007


	//----- nvinfo : EIATTR_RESERVED_SMEM_USED
	.align		4
.L_35:
        /*0020*/ 	.byte	0x01, 0x41
	.zero		2


	//----- nvinfo : EIATTR_SPARSE_MMA_MASK
	.align		4
        /*0024*/ 	.byte	0x03, 0x50
        /*0026*/ 	.short	0x0000


	//----- nvinfo : EIATTR_TCGEN05_2CTA_USED
	.align		4
        /*0028*/ 	.byte	0x01, 0x52
	.zero		2


	//----- nvinfo : EIATTR_MAXREG_COUNT
	.align		4
        /*002c*/ 	.byte	0x03, 0x1b
        /*002e*/ 	.short	0x00ff


	//----- nvinfo : EIATTR_NUM_BARRIERS
	.align		4
        /*0030*/ 	.byte	0x02, 0x4c
        /*0032*/ 	.byte	0x07
	.zero		1


	//----- nvinfo : EIATTR_EXTERNS
	.align		4
        /*0034*/ 	.byte	0x04, 0x0f
        /*0036*/ 	.short	(.L_37 - .L_36)


	//   ....[0]....
	.align		4
.L_36:
        /*0038*/ 	.word	index@(__assertfail)


	//----- nvinfo : EIATTR_MERCURY_ISA_VERSION
	.align		4
.L_37:
        /*003c*/ 	.byte	0x03, 0x5f
        /*003e*/ 	.short	0x0101


	//----- nvinfo : EIATTR_INT_WARP_WIDE_INSTR_OFFSETS
	.align		4
        /*0040*/ 	.byte	0x04, 0x31
        /*0042*/ 	.short	(.L_39 - .L_38)


	//   ....[0]....
.L_38:
        /*0044*/ 	.word	0x00000d10


	//   ....[1]....
        /*0048*/ 	.word	0x00000db0


	//   ....[2]....
        /*004c*/ 	.word	0x00002280


	//   ....[3]....
        /*0050*/ 	.word	0x00004320


	//   ....[4]....
        /*0054*/ 	.word	0x00004340


	//   ....[5]....
        /*0058*/ 	.word	0x00004370


	//   ....[6]....
        /*005c*/ 	.word	0x00004ca0


	//   ....[7]....
        /*0060*/ 	.word	0x00004d10


	//   ....[8]....
        /*0064*/ 	.word	0x00004e00


	//   ....[9]....
        /*0068*/ 	.word	0x00004e80


	//   ....[10]....
        /*006c*/ 	.word	0x00004f70


	//   ....[11]....
        /*0070*/ 	.word	0x00004ff0


	//   ....[12]....
        /*0074*/ 	.word	0x000050f0


	//   ....[13]....
        /*0078*/ 	.word	0x00005180


	//   ....[14]....
        /*007c*/ 	.word	0x00005280


	//   ....[15]....
        /*0080*/ 	.word	0x00005360


	//   ....[16]....
        /*0084*/ 	.word	0x00005400


	//   ....[17]....
        /*0088*/ 	.word	0x000054f0


	//   ....[18]....
        /*008c*/ 	.word	0x00005590


	//   ....[19]....
        /*0090*/ 	.word	0x000056a0


	//   ....[20]....
        /*0094*/ 	.word	0x00005800


	//   ....[21]....
        /*0098*/ 	.word	0x00005950


	//----- nvinfo : EIATTR_COOP_GROUP_MASK_REGIDS
	.align		4
.L_39:
        /*009c*/ 	.byte	0x04, 0x29
        /*009e*/ 	.short	(.L_41 - .L_40)


	//   ....[0]....
.L_40:
        /*00a0*/ 	.word	0xffffffff


	//   ....[1]....
        /*00a4*/ 	.word	0xffffffff


	//   ....[2]....
        /*00a8*/ 	.word	0xffffffff


	//   ....[3]....
        /*00ac*/ 	.word	0xffffffff


	//   ....[4]....
        /*00b0*/ 	.word	0xffffffff


	//   ....[5]....
        /*00b4*/ 	.word	0xffffffff


	//   ....[6]....
        /*00b8*/ 	.word	0xffffffff


	//   ....[7]....
        /*00bc*/ 	.word	0xffffffff


	//   ....[8]....
        /*00c0*/ 	.word	0xffffffff


	//   ....[9]....
        /*00c4*/ 	.word	0xffffffff


	//   ....[10]....
        /*00c8*/ 	.word	0xffffffff


	//   ....[11]....
        /*00cc*/ 	.word	0xffffffff


	//   ....[12]....
        /*00d0*/ 	.word	0xffffffff


	//   ....[13]....
        /*00d4*/ 	.word	0xffffffff


	//----- nvinfo : EIATTR_COOP_GROUP_INSTR_OFFSETS
	.align		4
.L_41:
        /*00d8*/ 	.byte	0x04, 0x28
        /*00da*/ 	.short	(.L_43 - .L_42)


	//   ....[0]....
.L_42:
        /*00dc*/ 	.word	0x000000c0


	//   ....[1]....
        /*00e0*/ 	.word	0x00000500


	//   ....[2]....
        /*00e4*/ 	.word	0x00000680


	//   ....[3]....
        /*00e8*/ 	.word	0x00000810


	//   ....[4]....
        /*00ec*/ 	.word	0x00000900


	//   ....[5]....
        /*00f0*/ 	.word	0x00000a60


	//   ....[6]....
        /*00f4*/ 	.word	0x00000bf0


	//   ....[7]....
        /*00f8*/ 	.word	0x00000e30


	//   ....[8]....
        /*00fc*/ 	.word	0x00002160


	//   ....[9]....
        /*0100*/ 	.word	0x00002f40


	//   ....[10]....
        /*0104*/ 	.word	0x00003410


	//   ....[11]....
        /*0108*/ 	.word	0x00003440


	//   ....[12]....
        /*010c*/ 	.word	0x00004220


	//   ....[13]....
        /*0110*/ 	.word	0x00004430


	//----- nvinfo : EIATTR_VRC_CTA_INIT_COUNT
	.align		4
.L_43:
        /*0114*/ 	.byte	0x02, 0x4a
        /*0116*/ 	.byte	0x80
	.zero		1


	//----- nvinfo : EIATTR_SYSCALL_OFFSETS
	.align		4
        /*0118*/ 	.byte	0x04, 0x46
        /*011a*/ 	.short	(.L_45 - .L_44)


	//   ....[0]....
.L_44:
        /*011c*/ 	.word	0x000063c0


	//   ....[1]....
        /*0120*/ 	.word	0x000064b0


	//   ....[2]....
        /*0124*/ 	.word	0x00006c10


	//   ....[3]....
        /*0128*/ 	.word	0x00007590


	//   ....[4]....
        /*012c*/ 	.word	0x00007ee0


	//   ....[5]....
        /*0130*/ 	.word	0x00008880


	//   ....[6]....
        /*0134*/ 	.word	0x00009220


	//   ....[7]....
        /*0138*/ 	.word	0x00009bf0


	//   ....[8]....
        /*013c*/ 	.word	0x0000a590


	//   ....[9]....
        /*0140*/ 	.word	0x0000aee0


	//----- nvinfo : EIATTR_MBARRIER_INSTR_OFFSETS
	.align		4
.L_45:
        /*0144*/ 	.byte	0x04, 0x39
        /*0146*/ 	.short	(.L_47 - .L_46)


	//   ....[0]....
.L_46:
        /*0148*/ 	.word	0x000005f0
        /*014c*/ 	.word	0x000000ff
        /*0150*/ 	.word	0x00000000
        /*0154*/ 	.short	0x0100
        /*0156*/ 	.byte	0x08
	.zero		1


	//   ....[1]....
        /*0158*/ 	.word	0x00000600
        /*015c*/ 	.word	0x000000ff
        /*0160*/ 	.word	0x00000020
        /*0164*/ 	.short	0x0100
        /*0166*/ 	.byte	0x08
	.zero		1


	//   ....[2]....
        /*0168*/ 	.word	0x00000610
        /*016c*/ 	.word	0x000000ff
        /*0170*/ 	.word	0x00000008
        /*0174*/ 	.short	0x0100
        /*0176*/ 	.byte	0x08
	.zero		1


	//   ....[3]....
        /*0178*/ 	.word	0x00000620
        /*017c*/ 	.word	0x000000ff
        /*0180*/ 	.word	0x00000028
        /*0184*/ 	.short	0x0100
        /*0186*/ 	.byte	0x08
	.zero		1


	//   ....[4]....
        /*0188*/ 	.word	0x00000630
        /*018c*/ 	.word	0x000000ff
        /*0190*/ 	.word	0x00000010
        /*0194*/ 	.short	0x0100
        /*0196*/ 	.byte	0x08
	.zero		1


	//   ....[5]....
        /*0198*/ 	.word	0x00000640
        /*019c*/ 	.word	0x000000ff
        /*01a0*/ 	.word	0x00000030
        /*01a4*/ 	.short	0x0100
        /*01a6*/ 	.byte	0x08
	.zero		1


	//   ....[6]....
        /*01a8*/ 	.word	0x00000650
        /*01ac*/ 	.word	0x000000ff
        /*01b0*/ 	.word	0x00000018
        /*01b4*/ 	.short	0x0100
        /*01b6*/ 	.byte	0x08
	.zero		1


	//   ....[7]....
        /*01b8*/ 	.word	0x00000660
        /*01bc*/ 	.word	0x000000ff
        /*01c0*/ 	.word	0x00000038
        /*01c4*/ 	.short	0x0100
        /*01c6*/ 	.byte	0x08
	.zero		1


	//   ....[8]....
        /*01c8*/ 	.word	0x00000780
        /*01cc*/ 	.word	0x000000ff
        /*01d0*/ 	.word	0x00000040
        /*01d4*/ 	.short	0x0100
        /*01d6*/ 	.byte	0x09
	.zero		1


	//   ....[9]....
        /*01d8*/ 	.word	0x00000790
        /*01dc*/ 	.word	0x000000ff
        /*01e0*/ 	.word	0x00000060
        /*01e4*/ 	.short	0x0100
        /*01e6*/ 	.byte	0x09
	.zero		1


	//   ....[10]....
        /*01e8*/ 	.word	0x000007a0
        /*01ec*/ 	.word	0x000000ff
        /*01f0*/ 	.word	0x00000048
        /*01f4*/ 	.short	0x0100
        /*01f6*/ 	.byte	0x09
	.zero		1


	//   ....[11]....
        /*01f8*/ 	.word	0x000007b0
        /*01fc*/ 	.word	0x000000ff
        /*0200*/ 	.word	0x00000068
        /*0204*/ 	.short	0x0100
        /*0206*/ 	.byte	0x09
	.zero		1


	//   ....[12]....
        /*0208*/ 	.word	0x000007c0
        /*020c*/ 	.word	0x000000ff
        /*0210*/ 	.word	0x00000050
        /*0214*/ 	.short	0x0100
        /*0216*/ 	.byte	0x09
	.zero		1


	//   ....[13]....
        /*0218*/ 	.word	0x000007d0
        /*021c*/ 	.word	0x000000ff
        /*0220*/ 	.word	0x00000070
        /*0224*/ 	.short	0x0100
        /*0226*/ 	.byte	0x09
	.zero		1


	//   ....[14]....
        /*0228*/ 	.word	0x000007e0
        /*022c*/ 	.word	0x000000ff
        /*0230*/ 	.word	0x00000058
        /*0234*/ 	.short	0x0100
        /*0236*/ 	.byte	0x09
	.zero		1


	//   ....[15]....
        /*0238*/ 	.word	0x000007f0
        /*023c*/ 	.word	0x000000ff
        /*0240*/ 	.word	0x00000078
        /*0244*/ 	.short	0x0100
        /*0246*/ 	.byte	0x09
	.zero		1


	//   ....[16]....
        /*0248*/ 	.word	0x000008d0
        /*024c*/ 	.word	0x000000ff
        /*0250*/ 	.word	0x00000080
        /*0254*/ 	.short	0x0100
        /*0256*/ 	.byte	0x08
	.zero		1


	//   ....[17]....
        /*0258*/ 	.word	0x000008e0
        /*025c*/ 	.word	0x000000ff
        /*0260*/ 	.word	0x00000088
        /*0264*/ 	.short	0x0100
        /*0266*/ 	.byte	0x08
	.zero		1


	//   ....[18]....
        /*0268*/ 	.word	0x00000a10
        /*026c*/ 	.word	0x000000ff
        /*0270*/ 	.word	0x00000090
        /*0274*/ 	.short	0x0100
        /*0276*/ 	.byte	0x08
	.zero		1


	//   ....[19]....
        /*0278*/ 	.word	0x00000a20
        /*027c*/ 	.word	0x000000ff
        /*0280*/ 	.word	0x000000a0
        /*0284*/ 	.short	0x0100
        /*0286*/ 	.byte	0x08
	.zero		1


	//   ....[20]....
        /*0288*/ 	.word	0x00000a30
        /*028c*/ 	.word	0x000000ff
        /*0290*/ 	.word	0x00000098
        /*0294*/ 	.short	0x0100
        /*0296*/ 	.byte	0x08
	.zero		1


	//   ....[21]....
        /*0298*/ 	.word	0x00000a40
        /*029c*/ 	.word	0x000000ff
        /*02a0*/ 	.word	0x000000a8
        /*02a4*/ 	.short	0x0100
        /*02a6*/ 	.byte	0x08
	.zero		1


	//   ....[22]....
        /*02a8*/ 	.word	0x00000b60
        /*02ac*/ 	.word	0x000000ff
        /*02b0*/ 	.word	0x000000b0
        /*02b4*/ 	.short	0x0100
        /*02b6*/ 	.byte	0x09
	.zero		1


	//   ....[23]....
        /*02b8*/ 	.word	0x00000b70
        /*02bc*/ 	.word	0x000000ff
        /*02c0*/ 	.word	0x000000d0
        /*02c4*/ 	.short	0x0100
        /*02c6*/ 	.byte	0x09
	.zero		1


	//   ....[24]....
        /*02c8*/ 	.word	0x00000b80
        /*02cc*/ 	.word	0x000000ff
        /*02d0*/ 	.word	0x000000b8
        /*02d4*/ 	.short	0x0100
        /*02d6*/ 	.byte	0x09
	.zero		1


	//   ....[25]....
        /*02d8*/ 	.word	0x00000b90
        /*02dc*/ 	.word	0x000000ff
        /*02e0*/ 	.word	0x000000d8
        /*02e4*/ 	.short	0x0100
        /*02e6*/ 	.byte	0x09
	.zero		1


	//   ....[26]....
        /*02e8*/ 	.word	0x00000ba0
        /*02ec*/ 	.word	0x000000ff
        /*02f0*/ 	.word	0x000000c0
        /*02f4*/ 	.short	0x0100
        /*02f6*/ 	.byte	0x09
	.zero		1


	//   ....[27]....
        /*02f8*/ 	.word	0x00000bb0
        /*02fc*/ 	.word	0x000000ff
        /*0300*/ 	.word	0x000000e0
        /*0304*/ 	.short	0x0100
        /*0306*/ 	.byte	0x09
	.zero		1


	//   ....[28]....
        /*0308*/ 	.word	0x00000bc0
        /*030c*/ 	.word	0x000000ff
        /*0310*/ 	.word	0x000000c8
        /*0314*/ 	.short	0x0100
        /*0316*/ 	.byte	0x09
	.zero		1


	//   ....[29]....
        /*0318*/ 	.word	0x00000bd0
        /*031c*/ 	.word	0x000000ff
        /*0320*/ 	.word	0x000000e8
        /*0324*/ 	.short	0x0100
        /*0326*/ 	.byte	0x09
	.zero		1


	//   ....[30]....
        /*0328*/ 	.word	0x00000cc0
        /*032c*/ 	.word	0x000000ff
        /*0330*/ 	.word	0x000000f0
        /*0334*/ 	.short	0x0100
        /*0336*/ 	.byte	0x08
	.zero		1


	//   ....[31]....
        /*0338*/ 	.word	0x00000cd0
        /*033c*/ 	.word	0x000000ff
        /*0340*/ 	.word	0x00000100
        /*0344*/ 	.short	0x0100
        /*0346*/ 	.byte	0x08
	.zero		1


	//   ....[32]....
        /*0348*/ 	.word	0x00000ce0
        /*034c*/ 	.word	0x000000ff
        /*0350*/ 	.word	0x000000f8
        /*0354*/ 	.short	0x0100
        /*0356*/ 	.byte	0x08
	.zero		1


	//   ....[33]....
        /*0358*/ 	.word	0x00000cf0
        /*035c*/ 	.word	0x000000ff
        /*0360*/ 	.word	0x00000108
        /*0364*/ 	.short	0x0100
        /*0366*/ 	.byte	0x08
	.zero		1


	//   ....[34]....
        /*0368*/ 	.word	0x00000de0
        /*036c*/ 	.word	0x000000ff
        /*0370*/ 	.word	0x00000110
        /*0374*/ 	.short	0x0100
        /*0376*/ 	.byte	0x07
	.zero		1


	//   ....[35]....
        /*0378*/ 	.word	0x00001800
        /*037c*/ 	.word	0x00000003
        /*0380*/ 	.word	0x00000100
        /*0384*/ 	.short	0x010a
        /*0386*/ 	.byte	0xff
	.zero		1


	//   ....[36]....
        /*0388*/ 	.word	0x00001830
        /*038c*/ 	.word	0x00000003
        /*0390*/ 	.word	0x000000f0
        /*0394*/ 	.short	0x0101
        /*0396*/ 	.byte	0xff
	.zero		1


	//   ....[37]....
        /*0398*/ 	.word	0x00001930
        /*039c*/ 	.word	0x000000ff
        /*03a0*/ 	.word	0x00000020
        /*03a4*/ 	.short	0x010a
        /*03a6*/ 	.byte	0x08
	.zero		1


	//   ....[38]....
        /*03a8*/ 	.word	0x00001a00
        /*03ac*/ 	.word	0x000000ff
        /*03b0*/ 	.word	0x00000020
        /*03b4*/ 	.short	0x010a
        /*03b6*/ 	.byte	0x21
	.zero		1


	//   ....[39]....
        /*03b8*/ 	.word	0x00001bb0
        /*03bc*/ 	.word	0x000000ff
        /*03c0*/ 	.word	0x00000020
        /*03c4*/ 	.short	0x010a
        /*03c6*/ 	.byte	0x08
	.zero		1


	//   ....[40]....
        /*03c8*/ 	.word	0x00001d70
        /*03cc*/ 	.word	0x000000ff
        /*03d0*/ 	.word	0x00000088
        /*03d4*/ 	.short	0x0101
        /*03d6*/ 	.byte	0x06
	.zero		1


	//   ....[41]....
        /*03d8*/ 	.word	0x00001d90
        /*03dc*/ 	.word	0x000000ff
        /*03e0*/ 	.word	0x00000020
        /*03e4*/ 	.short	0x010a
        /*03e6*/ 	.byte	0x08
	.zero		1


	//   ....[42]....
        /*03e8*/ 	.word	0x00001e10
        /*03ec*/ 	.word	0x000000ff
        /*03f0*/ 	.word	0x00000020
        /*03f4*/ 	.short	0x010a
        /*03f6*/ 	.byte	0x21
	.zero		1


	//   ....[43]....
        /*03f8*/ 	.word	0x00001fa0
        /*03fc*/ 	.word	0x000000ff
        /*0400*/ 	.word	0x00000020
        /*0404*/ 	.short	0x010a
        /*0406*/ 	.byte	0x08
	.zero		1


	//   ....[44]....
        /*0408*/ 	.word	0x00002190
        /*040c*/ 	.word	0x00000002
        /*0410*/ 	.word	0x00000090
        /*0414*/ 	.short	0x010a
        /*0416*/ 	.byte	0xff
	.zero		1


	//   ....[45]....
        /*0418*/ 	.word	0x00002250
        /*041c*/ 	.word	0x00000002
        /*0420*/ 	.word	0x00000000
        /*0424*/ 	.short	0x0101
        /*0426*/ 	.byte	0xff
	.zero		1


	//   ....[46]....
        /*0428*/ 	.word	0x000027b0
        /*042c*/ 	.word	0x000000ff
        /*0430*/ 	.word	0x00000000
        /*0434*/ 	.short	0x010a
        /*0436*/ 	.byte	0x04
	.zero		1


	//   ....[47]....
        /*0438*/ 	.word	0x00002840
        /*043c*/ 	.word	0x000000ff
        /*0440*/ 	.word	0x00000000
        /*0444*/ 	.short	0x010a
        /*0446*/ 	.byte	0x04
	.zero		1


	//   ....[48]....
        /*0448*/ 	.word	0x000028d0
        /*044c*/ 	.word	0x000000ff
        /*0450*/ 	.word	0x00000000
        /*0454*/ 	.short	0x010a
        /*0456*/ 	.byte	0x04
	.zero		1


	//   ....[49]....
        /*0458*/ 	.word	0x00002970
        /*045c*/ 	.word	0x00000000
        /*0460*/ 	.word	0x00000000
        /*0464*/ 	.short	0x010a
        /*0466*/ 	.byte	0xff
	.zero		1


	//   ....[50]....
        /*0468*/ 	.word	0x00002aa0
        /*046c*/ 	.word	0x00000000
        /*0470*/ 	.word	0x000000f0
        /*0474*/ 	.short	0x010a
        /*0476*/ 	.byte	0xff
	.zero		1


	//   ....[51]....
        /*0478*/ 	.word	0x00002b10
        /*047c*/ 	.word	0x00000004
        /*0480*/ 	.word	0x00000000
        /*0484*/ 	.short	0x0101
        /*0486*/ 	.byte	0xff
	.zero		1


	//   ....[52]....
        /*0488*/ 	.word	0x00002b30
        /*048c*/ 	.word	0x000000ff
        /*0490*/ 	.word	0x000000a0
        /*0494*/ 	.short	0x010a
        /*0496*/ 	.byte	0x05
	.zero		1


	//   ....[53]....
        /*0498*/ 	.word	0x00002c50
        /*049c*/ 	.word	0x00000000
        /*04a0*/ 	.word	0x00000090
        /*04a4*/ 	.short	0x010a
        /*04a6*/ 	.byte	0xff
	.zero		1


	//   ....[54]....
        /*04a8*/ 	.word	0x00002d50
        /*04ac*/ 	.word	0x00000000
        /*04b0*/ 	.word	0x00000000
        /*04b4*/ 	.short	0x0101
        /*04b6*/ 	.byte	0xff
	.zero		1


	//   ....[55]....
        /*04b8*/ 	.word	0x00002de0
        /*04bc*/ 	.word	0x000000ff
        /*04c0*/ 	.word	0x000000a0
        /*04c4*/ 	.short	0x0106
        /*04c6*/ 	.byte	0x05
	.zero		1


	//   ....[56]....
        /*04c8*/ 	.word	0x00002e00
        /*04cc*/ 	.word	0x000000ff
        /*04d0*/ 	.word	0x000000a0
        /*04d4*/ 	.short	0x010a
        /*04d6*/ 	.byte	0x05
	.zero		1


	//   ....[57]....
        /*04d8*/ 	.word	0x00002e90
        /*04dc*/ 	.word	0x000000ff
        /*04e0*/ 	.word	0x000000a0
        /*04e4*/ 	.short	0x0106
        /*04e6*/ 	.byte	0x04
	.zero		1


	//   ....[58]....
        /*04e8*/ 	.word	0x00002ed0
        /*04ec*/ 	.word	0x00000000
        /*04f0*/ 	.word	0x000000a0
        /*04f4*/ 	.short	0x010a
        /*04f6*/ 	.byte	0xff
	.zero		1


	//   ....[59]....
        /*04f8*/ 	.word	0x00003110
        /*04fc*/ 	.word	0x000000ff
        /*0500*/ 	.word	0x00000008
        /*0504*/ 	.short	0x010a
        /*0506*/ 	.byte	0x06
	.zero		1


	//   ....[60]....
        /*0508*/ 	.word	0x00003130
        /*050c*/ 	.word	0x000000ff
        /*0510*/ 	.word	0x00000008
        /*0514*/ 	.short	0x010a
        /*0516*/ 	.byte	0x06
	.zero		1


	//   ....[61]....
        /*0518*/ 	.word	0x000032c0
        /*051c*/ 	.word	0x000000ff
        /*0520*/ 	.word	0x00000008
        /*0524*/ 	.short	0x010a
        /*0526*/ 	.byte	0x06
	.zero		1


	//   ....[62]....
        /*0528*/ 	.word	0x000032e0
        /*052c*/ 	.word	0x000000ff
        /*0530*/ 	.word	0x00000008
        /*0534*/ 	.short	0x010a
        /*0536*/ 	.byte	0x06
	.zero		1


	//   ....[63]....
        /*0538*/ 	.word	0x000033a0
        /*053c*/ 	.word	0x000000ff
        /*0540*/ 	.word	0x00000000
        /*0544*/ 	.short	0x0101
        /*0546*/ 	.byte	0x07
	.zero		1


	//   ....[64]....
        /*0548*/ 	.word	0x00003760
        /*054c*/ 	.word	0x00000000
        /*0550*/ 	.word	0x00000090
        /*0554*/ 	.short	0x010a
        /*0556*/ 	.byte	0xff
	.zero		1


	//   ....[65]....
        /*0558*/ 	.word	0x00003820
        /*055c*/ 	.word	0x00000000
        /*0560*/ 	.word	0x00000000
        /*0564*/ 	.short	0x0101
        /*0566*/ 	.byte	0xff
	.zero		1


	//   ....[66]....
        /*0568*/ 	.word	0x000038d0
        /*056c*/ 	.word	0x000000ff
        /*0570*/ 	.word	0x00000000
        /*0574*/ 	.short	0x010a
        /*0576*/ 	.byte	0x09
	.zero		1


	//   ....[67]....
        /*0578*/ 	.word	0x000038f0
        /*057c*/ 	.word	0x000000ff
        /*0580*/ 	.word	0x000000d0
        /*0584*/ 	.short	0x010a
        /*0586*/ 	.byte	0x08
	.zero		1


	//   ....[68]....
        /*0588*/ 	.word	0x000039a0
        /*058c*/ 	.word	0x000000ff
        /*0590*/ 	.word	0x00000000
        /*0594*/ 	.short	0x010a
        /*0596*/ 	.byte	0x0e
	.zero		1


	//   ....[69]....
        /*0598*/ 	.word	0x00003ad0
        /*059c*/ 	.word	0x000000ff
        /*05a0*/ 	.word	0x00000000
        /*05a4*/ 	.short	0x010a
        /*05a6*/ 	.byte	0x26
	.zero		1


	//   ....[70]....
        /*05a8*/ 	.word	0x00003f10
        /*05ac*/ 	.word	0x000000ff
        /*05b0*/ 	.word	0x00000000
        /*05b4*/ 	.short	0x010a
        /*05b6*/ 	.byte	0x08
	.zero		1


	//   ....[71]....
        /*05b8*/ 	.word	0x00003fa0
        /*05bc*/ 	.word	0x000000ff
        /*05c0*/ 	.word	0x00000000
        /*05c4*/ 	.short	0x010a
        /*05c6*/ 	.byte	0x08
	.zero		1


	//   ....[72]....
        /*05c8*/ 	.word	0x00004030
        /*05cc*/ 	.word	0x000000ff
        /*05d0*/ 	.word	0x00000000
        /*05d4*/ 	.short	0x010a
        /*05d6*/ 	.byte	0x08
	.zero		1


	//   ....[73]....
        /*05d8*/ 	.word	0x000040d0
        /*05dc*/ 	.word	0x00000000
        /*05e0*/ 	.word	0x00000000
        /*05e4*/ 	.short	0x010a
        /*05e6*/ 	.byte	0xff
	.zero		1


	//   ....[74]....
        /*05e8*/ 	.word	0x00004110
        /*05ec*/ 	.word	0x00000000
        /*05f0*/ 	.word	0x00000000
        /*05f4*/ 	.short	0x010a
        /*05f6*/ 	.byte	0xff
	.zero		1


	//   ....[75]....
        /*05f8*/ 	.word	0x00004180
        /*05fc*/ 	.word	0x000000ff
        /*0600*/ 	.word	0x00000000
        /*0604*/ 	.short	0x0101
        /*0606*/ 	.byte	0x05
	.zero		1


	//   ....[76]....
        /*0608*/ 	.word	0x000041c0
        /*060c*/ 	.word	0x000000ff
        /*0610*/ 	.word	0x00000110
        /*0614*/ 	.short	0x010a
        /*0616*/ 	.byte	0x07
	.zero		1


	//   ....[77]....
        /*0618*/ 	.word	0x00004210
        /*061c*/ 	.word	0x000000ff
        /*0620*/ 	.word	0x00000000
        /*0624*/ 	.short	0x0101
        /*0626*/ 	.byte	0x05
	.zero		1


	//   ....[78]....
        /*0628*/ 	.word	0x00004640
        /*062c*/ 	.word	0x00000000
        /*0630*/ 	.word	0x00000090
        /*0634*/ 	.short	0x010a
        /*0636*/ 	.byte	0xff
	.zero		1


	//   ....[79]....
        /*0638*/ 	.word	0x00004700
        /*063c*/ 	.word	0x00000000
        /*0640*/ 	.word	0x00000000
        /*0644*/ 	.short	0x0101
        /*0646*/ 	.byte	0xff
	.zero		1


	//   ....[80]....
        /*0648*/ 	.word	0x00004a20
        /*064c*/ 	.word	0x000000ff
        /*0650*/ 	.word	0x00000088
        /*0654*/ 	.short	0x010a
        /*0656*/ 	.byte	0x07
	.zero		1


	//   ....[81]....
        /*0658*/ 	.word	0x00004c20
        /*065c*/ 	.word	0x000000ff
        /*0660*/ 	.word	0x00000060
        /*0664*/ 	.short	0x010a
        /*0666*/ 	.byte	0x07
	.zero		1


	//   ....[82]....
        /*0668*/ 	.word	0x00004da0
        /*066c*/ 	.word	0x000000ff
        /*0670*/ 	.word	0x00000040
        /*0674*/ 	.short	0x010b
        /*0676*/ 	.byte	0x07
	.zero		1


	//   ....[83]....
        /*0678*/ 	.word	0x00004db0
        /*067c*/ 	.word	0x000000ff
        /*0680*/ 	.word	0x00000000
        /*0684*/ 	.short	0x0101
        /*0686*/ 	.byte	0x15
	.zero		1


	//   ....[84]....
        /*0688*/ 	.word	0x00004dd0
        /*068c*/ 	.word	0x000000ff
        /*0690*/ 	.word	0x00000068
        /*0694*/ 	.short	0x010a
        /*0696*/ 	.byte	0x07
	.zero		1


	//   ....[85]....
        /*0698*/ 	.word	0x00004f10
        /*069c*/ 	.word	0x000000ff
        /*06a0*/ 	.word	0x00000048
        /*06a4*/ 	.short	0x010b
        /*06a6*/ 	.byte	0x07
	.zero		1


	//   ....[86]....
        /*06a8*/ 	.word	0x00004f20
        /*06ac*/ 	.word	0x000000ff
        /*06b0*/ 	.word	0x00000000
        /*06b4*/ 	.short	0x0101
        /*06b6*/ 	.byte	0x0f
	.zero		1


	//   ....[87]....
        /*06b8*/ 	.word	0x00004f40
        /*06bc*/ 	.word	0x000000ff
        /*06c0*/ 	.word	0x00000070
        /*06c4*/ 	.short	0x010a
        /*06c6*/ 	.byte	0x07
	.zero		1


	//   ....[88]....
        /*06c8*/ 	.word	0x00005090
        /*06cc*/ 	.word	0x000000ff
        /*06d0*/ 	.word	0x00000050
        /*06d4*/ 	.short	0x010b
        /*06d6*/ 	.byte	0x07
	.zero		1


	//   ....[89]....
        /*06d8*/ 	.word	0x000050a0
        /*06dc*/ 	.word	0x000000ff
        /*06e0*/ 	.word	0x00000000
        /*06e4*/ 	.short	0x0101
        /*06e6*/ 	.byte	0x0e
	.zero		1


	//   ....[90]....
        /*06e8*/ 	.word	0x000050c0
        /*06ec*/ 	.word	0x000000ff
        /*06f0*/ 	.word	0x00000078
        /*06f4*/ 	.short	0x010a
        /*06f6*/ 	.byte	0x07
	.zero		1


	//   ....[91]....
        /*06f8*/ 	.word	0x00005220
        /*06fc*/ 	.word	0x000000ff
        /*0700*/ 	.word	0x00000058
        /*0704*/ 	.short	0x010b
        /*0706*/ 	.byte	0x07
	.zero		1


	//   ....[92]....
        /*0708*/ 	.word	0x00005230
        /*070c*/ 	.word	0x000000ff
        /*0710*/ 	.word	0x00000000
        /*0714*/ 	.short	0x0101
        /*0716*/ 	.byte	0x0d
	.zero		1


	//   ....[93]....
        /*0718*/ 	.word	0x00005250
        /*071c*/ 	.word	0x000000ff
        /*0720*/ 	.word	0x00000060
        /*0724*/ 	.short	0x010a
        /*0726*/ 	.byte	0x07
	.zero		1


	//   ....[94]....
        /*0728*/ 	.word	0x000053a0
        /*072c*/ 	.word	0x000000ff
        /*0730*/ 	.word	0x00000040
        /*0734*/ 	.short	0x010b
        /*0736*/ 	.byte	0x07
	.zero		1


	//   ....[95]....
        /*0738*/ 	.word	0x000053b0
        /*073c*/ 	.word	0x000000ff
        /*0740*/ 	.word	0x00000000
        /*0744*/ 	.short	0x0101
        /*0746*/ 	.byte	0x15
	.zero		1


	//   ....[96]....
        /*0748*/ 	.word	0x000053d0
        /*074c*/ 	.word	0x000000ff
        /*0750*/ 	.word	0x00000068
        /*0754*/ 	.short	0x010a
        /*0756*/ 	.byte	0x07
	.zero		1


	//   ....[97]....
        /*0758*/ 	.word	0x00005530
        /*075c*/ 	.word	0x000000ff
        /*0760*/ 	.word	0x00000048
        /*0764*/ 	.short	0x010b
        /*0766*/ 	.byte	0x07
	.zero		1


	//   ....[98]....
        /*0768*/ 	.word	0x00005540
        /*076c*/ 	.word	0x000000ff
        /*0770*/ 	.word	0x00000000
        /*0774*/ 	.short	0x0101
        /*0776*/ 	.byte	0x0f
	.zero		1


	//   ....[99]....
        /*0778*/ 	.word	0x00005550
        /*077c*/ 	.word	0x000000ff
        /*0780*/ 	.word	0x00000070
        /*0784*/ 	.short	0x010a
        /*0786*/ 	.byte	0x07
	.zero		1


	//   ....[100]....
        /*0788*/ 	.word	0x000056f0
        /*078c*/ 	.word	0x000000ff
        /*0790*/ 	.word	0x00000050
        /*0794*/ 	.short	0x010b
        /*0796*/ 	.byte	0x07
	.zero		1


	//   ....[101]....
        /*0798*/ 	.word	0x00005760
        /*079c*/ 	.word	0x000000ff
        /*07a0*/ 	.word	0x00000000
        /*07a4*/ 	.short	0x0101
        /*07a6*/ 	.byte	0x0e
	.zero		1


	//   ....[102]....
        /*07a8*/ 	.word	0x00005790
        /*07ac*/ 	.word	0x000000ff
        /*07b0*/ 	.word	0x00000078
        /*07b4*/ 	.short	0x010a
        /*07b6*/ 	.byte	0x07
	.zero		1


	//   ....[103]....
        /*07b8*/ 	.word	0x00005990
        /*07bc*/ 	.word	0x000000ff
        /*07c0*/ 	.word	0x00000058
        /*07c4*/ 	.short	0x010b
        /*07c6*/ 	.byte	0x07
	.zero		1


	//   ....[104]....
        /*07c8*/ 	.word	0x000059b0
        /*07cc*/ 	.word	0x000000ff
        /*07d0*/ 	.word	0x00000000
        /*07d4*/ 	.short	0x0101
        /*07d6*/ 	.byte	0x0d
	.zero		1


	//   ....[105]....
        /*07d8*/ 	.word	0x000059d0
        /*07dc*/ 	.word	0x000000ff
        /*07e0*/ 	.word	0x00000060
        /*07e4*/ 	.short	0x010a
        /*07e6*/ 	.byte	0x07
	.zero		1


	//   ....[106]....
        /*07e8*/ 	.word	0x000059f0
        /*07ec*/ 	.word	0x000000ff
        /*07f0*/ 	.word	0x00000068
        /*07f4*/ 	.short	0x010a
        /*07f6*/ 	.byte	0x07
	.zero		1


	//   ....[107]....
        /*07f8*/ 	.word	0x00005a10
        /*07fc*/ 	.word	0x000000ff
        /*0800*/ 	.word	0x00000070
        /*0804*/ 	.short	0x010a
        /*0806*/ 	.byte	0x07
	.zero		1


	//   ....[108]....
        /*0808*/ 	.word	0x00005a60
        /*080c*/ 	.word	0x00000002
        /*0810*/ 	.word	0x00000078
        /*0814*/ 	.short	0x010a
        /*0816*/ 	.byte	0xff
	.zero		1


	//   ....[109]....
        /*0818*/ 	.word	0x00005d80
        /*081c*/ 	.word	0x00000000
        /*0820*/ 	.word	0x00000090
        /*0824*/ 	.short	0x010a
        /*0826*/ 	.byte	0xff
	.zero		1


	//   ....[110]....
        /*0828*/ 	.word	0x00005e90
        /*082c*/ 	.word	0x00000000
        /*0830*/ 	.word	0x00000000
        /*0834*/ 	.short	0x0101
        /*0836*/ 	.byte	0xff
	.zero		1


	//   ....[111]....
        /*0838*/ 	.word	0x000068e0
        /*083c*/ 	.word	0x000000ff
        /*0840*/ 	.word	0x00000040
        /*0844*/ 	.short	0x010a
        /*0846*/ 	.byte	0x30
	.zero		1


	//   ....[112]....
        /*0848*/ 	.word	0x00006910
        /*084c*/ 	.word	0x00000057
        /*0850*/ 	.word	0x000000b0
        /*0854*/ 	.short	0x010a
        /*0856*/ 	.byte	0xff
	.zero		1


	//   ....[113]....
        /*0858*/ 	.word	0x00006a00
        /*085c*/ 	.word	0x000000ff
        /*0860*/ 	.word	0x00000040
        /*0864*/ 	.short	0x010a
        /*0866*/ 	.byte	0x30
	.zero		1


	//   ....[114]....
        /*0868*/ 	.word	0x00006af0
        /*086c*/ 	.word	0x00000057
        /*0870*/ 	.word	0x000000b0
        /*0874*/ 	.short	0x010a
        /*0876*/ 	.byte	0xff
	.zero		1


	//   ....[115]....
        /*0878*/ 	.word	0x000072c0
        /*087c*/ 	.word	0x00000000
        /*0880*/ 	.word	0x00000000
        /*0884*/ 	.short	0x0101
        /*0886*/ 	.byte	0xff
	.zero		1


	//   ....[116]....
        /*0888*/ 	.word	0x000072d0
        /*088c*/ 	.word	0x00000003
        /*0890*/ 	.word	0x00000040
        /*0894*/ 	.short	0x010a
        /*0896*/ 	.byte	0xff
	.zero		1


	//   ....[117]....
        /*0898*/ 	.word	0x000073b0
        /*089c*/ 	.word	0x00000003
        /*08a0*/ 	.word	0x00000040
        /*08a4*/ 	.short	0x010a
        /*08a6*/ 	.byte	0xff
	.zero		1


	//   ....[118]....
        /*08a8*/ 	.word	0x00007c10
        /*08ac*/ 	.word	0x0000005a
        /*08b0*/ 	.word	0x00000000
        /*08b4*/ 	.short	0x0101
        /*08b6*/ 	.byte	0xff
	.zero		1


	//   ....[119]....
        /*08b8*/ 	.word	0x00007c30
        /*08bc*/ 	.word	0x0000005b
        /*08c0*/ 	.word	0x00000040
        /*08c4*/ 	.short	0x010a
        /*08c6*/ 	.byte	0xff
	.zero		1


	//   ....[120]....
        /*08c8*/ 	.word	0x00007d00
        /*08cc*/ 	.word	0x0000005b
        /*08d0*/ 	.word	0x00000040
        /*08d4*/ 	.short	0x010a
        /*08d6*/ 	.byte	0xff
	.zero		1


	//   ....[121]....
        /*08d8*/ 	.word	0x00008560
        /*08dc*/ 	.word	0x0000005a
        /*08e0*/ 	.word	0x00000000
        /*08e4*/ 	.short	0x0101
        /*08e6*/ 	.byte	0xff
	.zero		1


	//   ....[122]....
        /*08e8*/ 	.word	0x00008580
        /*08ec*/ 	.word	0x0000005b
        /*08f0*/ 	.word	0x00000040
        /*08f4*/ 	.short	0x010a
        /*08f6*/ 	.byte	0xff
	.zero		1


	//   ....[123]....
        /*08f8*/ 	.word	0x00008660
        /*08fc*/ 	.word	0x0000005b
        /*0900*/ 	.word	0x00000040
        /*0904*/ 	.short	0x010a
        /*0906*/ 	.byte	0xff
	.zero		1


	//   ....[124]....
        /*0908*/ 	.word	0x00008f00
        /*090c*/ 	.word	0x0000005b
        /*0910*/ 	.word	0x00000000
        /*0914*/ 	.short	0x0101
        /*0916*/ 	.byte	0xff
	.zero		1


	//   ....[125]....
        /*0918*/ 	.word	0x00008f20
        /*091c*/ 	.word	0x0000005c
        /*0920*/ 	.word	0x00000040
        /*0924*/ 	.short	0x010a
        /*0926*/ 	.byte	0xff
	.zero		1


	//   ....[126]....
        /*0928*/ 	.word	0x00008ff0
        /*092c*/ 	.word	0x0000005c
        /*0930*/ 	.word	0x00000040
        /*0934*/ 	.short	0x010a
        /*0936*/ 	.byte	0xff
	.zero		1


	//   ....[127]....
        /*0938*/ 	.word	0x000098d0
        /*093c*/ 	.word	0x0000005b
        /*0940*/ 	.word	0x00000000
        /*0944*/ 	.short	0x0101
        /*0946*/ 	.byte	0xff
	.zero		1


	//   ....[128]....
        /*0948*/ 	.word	0x000098f0
        /*094c*/ 	.word	0x0000005c
        /*0950*/ 	.word	0x00000040
        /*0954*/ 	.short	0x010a
        /*0956*/ 	.byte	0xff
	.zero		1


	//   ....[129]....
        /*0958*/ 	.word	0x000099c0
        /*095c*/ 	.word	0x0000005c
        /*0960*/ 	.word	0x00000040
        /*0964*/ 	.short	0x010a
        /*0966*/ 	.byte	0xff
	.zero		1


	//   ....[130]....
        /*0968*/ 	.word	0x0000a270
        /*096c*/ 	.word	0x0000005b
        /*0970*/ 	.word	0x00000000
        /*0974*/ 	.short	0x0101
        /*0976*/ 	.byte	0xff
	.zero		1


	//   ....[131]....
        /*0978*/ 	.word	0x0000a290
        /*097c*/ 	.word	0x0000005c
        /*0980*/ 	.word	0x00000040
        /*0984*/ 	.short	0x010a
        /*0986*/ 	.byte	0xff
	.zero		1


	//   ....[132]....
        /*0988*/ 	.word	0x0000a360
        /*098c*/ 	.word	0x0000005c
        /*0990*/ 	.word	0x00000040
        /*0994*/ 	.short	0x010a
        /*0996*/ 	.byte	0xff
	.zero		1


	//   ....[133]....
        /*0998*/ 	.word	0x0000ac10
        /*099c*/ 	.word	0x0000005b
        /*09a0*/ 	.word	0x00000000
        /*09a4*/ 	.short	0x0101
        /*09a6*/ 	.byte	0xff
	.zero		1


	//   ....[134]....
        /*09a8*/ 	.word	0x0000ac30
        /*09ac*/ 	.word	0x0000005c
        /*09b0*/ 	.word	0x00000040
        /*09b4*/ 	.short	0x010a
        /*09b6*/ 	.byte	0xff
	.zero		1


	//   ....[135]....
        /*09b8*/ 	.word	0x0000ad00
        /*09bc*/ 	.word	0x0000005c
        /*09c0*/ 	.word	0x00000040
        /*09c4*/ 	.short	0x010a
        /*09c6*/ 	.byte	0xff
	.zero		1


	//   ....[136]....
        /*09c8*/ 	.word	0x0000b010
        /*09cc*/ 	.word	0x00000057
        /*09d0*/ 	.word	0x00000000
        /*09d4*/ 	.short	0x0101
        /*09d6*/ 	.byte	0xff
	.zero		1


	//   ....[137]....
        /*09d8*/ 	.word	0x0000b5b0
        /*09dc*/ 	.word	0x00000002
        /*09e0*/ 	.word	0x00000000
        /*09e4*/ 	.short	0x0101
        /*09e6*/ 	.byte	0xff
	.zero		1


	//   ....[138]....
        /*09e8*/ 	.word	0x0000b820
        /*09ec*/ 	.word	0x000000ff
        /*09f0*/ 	.word	0x00000000
        /*09f4*/ 	.short	0x0101
        /*09f6*/ 	.byte	0x04
	.zero		1


	//   ....[139]....
        /*09f8*/ 	.word	0x0000b840
        /*09fc*/ 	.word	0x00000003
        /*0a00*/ 	.word	0x00000100
        /*0a04*/ 	.short	0x010a
        /*0a06*/ 	.byte	0xff
	.zero		1


	//   ....[140]....
        /*0a08*/ 	.word	0x0000b8a0
        /*0a0c*/ 	.word	0x00000002
        /*0a10*/ 	.word	0x00000020
        /*0a14*/ 	.short	0x010a
        /*0a16*/ 	.byte	0xff
	.zero		1


	//   ....[141]....
        /*0a18*/ 	.word	0x0000b900
        /*0a1c*/ 	.word	0x00000002
        /*0a20*/ 	.word	0x00000020
        /*0a24*/ 	.short	0x010a
        /*0a26*/ 	.byte	0xff
	.zero		1


	//   ....[142]....
        /*0a28*/ 	.word	0x0000b950
        /*0a2c*/ 	.word	0x00000002
        /*0a30*/ 	.word	0x00000090
        /*0a34*/ 	.short	0x010a
        /*0a36*/ 	.byte	0xff
	.zero		1


	//   ....[143]....
        /*0a38*/ 	.word	0x0000b9b0
        /*0a3c*/ 	.word	0x00000000
        /*0a40*/ 	.word	0x00000000
        /*0a44*/ 	.short	0x010a
        /*0a46*/ 	.byte	0xff
	.zero		1


	//   ....[144]....
        /*0a48*/ 	.word	0x0000ba10
        /*0a4c*/ 	.word	0x00000000
        /*0a50*/ 	.word	0x00000000
        /*0a54*/ 	.short	0x010a
        /*0a56*/ 	.byte	0xff
	.zero		1


	//   ....[145]....
        /*0a58*/ 	.word	0x0000ba70
        /*0a5c*/ 	.word	0x00000000
        /*0a60*/ 	.word	0x00000000
        /*0a64*/ 	.short	0x010a
        /*0a66*/ 	.byte	0xff
	.zero		1


	//   ....[146]....
        /*0a68*/ 	.word	0x0000bac0
        /*0a6c*/ 	.word	0x00000000
        /*0a70*/ 	.word	0x000000f0
        /*0a74*/ 	.short	0x010a
        /*0a76*/ 	.byte	0xff
	.zero		1


	//   ....[147]....
        /*0a78*/ 	.word	0x0000bb20
        /*0a7c*/ 	.word	0x00000000
        /*0a80*/ 	.word	0x000000a0
        /*0a84*/ 	.short	0x010a
        /*0a86*/ 	.byte	0xff
	.zero		1


	//   ....[148]....
        /*0a88*/ 	.word	0x0000bb70
        /*0a8c*/ 	.word	0x00000000
        /*0a90*/ 	.word	0x00000090
        /*0a94*/ 	.short	0x010a
        /*0a96*/ 	.byte	0xff
	.zero		1


	//   ....[149]....
        /*0a98*/ 	.word	0x0000bbd0
        /*0a9c*/ 	.word	0x00000000
        /*0aa0*/ 	.word	0x000000a0
        /*0aa4*/ 	.short	0x010a
        /*0aa6*/ 	.byte	0xff
	.zero		1


	//   ....[150]....
        /*0aa8*/ 	.word	0x0000bc30
        /*0aac*/ 	.word	0x00000004
        /*0ab0*/ 	.word	0x00000008
        /*0ab4*/ 	.short	0x010a
        /*0ab6*/ 	.byte	0xff
	.zero		1


	//   ....[151]....
        /*0ab8*/ 	.word	0x0000bd10
        /*0abc*/ 	.word	0x00000002
        /*0ac0*/ 	.word	0x00000008
        /*0ac4*/ 	.short	0x010a
        /*0ac6*/ 	.byte	0xff
	.zero		1


	//   ....[152]....
        /*0ac8*/ 	.word	0x0000bd60
        /*0acc*/ 	.word	0x00000000
        /*0ad0*/ 	.word	0x00000090
        /*0ad4*/ 	.short	0x010a
        /*0ad6*/ 	.byte	0xff
	.zero		1


	//   ....[153]....
        /*0ad8*/ 	.word	0x0000bdc0
        /*0adc*/ 	.word	0x00000000
        /*0ae0*/ 	.word	0x000000d0
        /*0ae4*/ 	.short	0x010a
        /*0ae6*/ 	.byte	0xff
	.zero		1


	//   ....[154]....
        /*0ae8*/ 	.word	0x0000be20
        /*0aec*/ 	.word	0x00000000
        /*0af0*/ 	.word	0x00000000
        /*0af4*/ 	.short	0x010a
        /*0af6*/ 	.byte	0xff
	.zero		1


	//   ....[155]....
        /*0af8*/ 	.word	0x0000be80
        /*0afc*/ 	.word	0x00000000
        /*0b00*/ 	.word	0x00000000
        /*0b04*/ 	.short	0x010a
        /*0b06*/ 	.byte	0xff
	.zero		1


	//   ....[156]....
        /*0b08*/ 	.word	0x0000bee0
        /*0b0c*/ 	.word	0x00000000
        /*0b10*/ 	.word	0x00000000
        /*0b14*/ 	.short	0x010a
        /*0b16*/ 	.byte	0xff
	.zero		1


	//   ....[157]....
        /*0b18*/ 	.word	0x0000bf40
        /*0b1c*/ 	.word	0x00000000
        /*0b20*/ 	.word	0x00000000
        /*0b24*/ 	.short	0x010a
        /*0b26*/ 	.byte	0xff
	.zero		1


	//   ....[158]....
        /*0b28*/ 	.word	0x0000bfa0
        /*0b2c*/ 	.word	0x00000000
        /*0b30*/ 	.word	0x00000110
        /*0b34*/ 	.short	0x010a
        /*0b36*/ 	.byte	0xff
	.zero		1


	//   ....[159]....
        /*0b38*/ 	.word	0x0000bff0
        /*0b3c*/ 	.word	0x00000000
        /*0b40*/ 	.word	0x00000090
        /*0b44*/ 	.short	0x010a
        /*0b46*/ 	.byte	0xff
	.zero		1


	//   ....[160]....
        /*0b48*/ 	.word	0x0000c050
        /*0b4c*/ 	.word	0x00000000
        /*0b50*/ 	.word	0x00000088
        /*0b54*/ 	.short	0x010a
        /*0b56*/ 	.byte	0xff
	.zero		1


	//   ....[161]....
        /*0b58*/ 	.word	0x0000c0b0
        /*0b5c*/ 	.word	0x00000003
        /*0b60*/ 	.word	0x00000060
        /*0b64*/ 	.short	0x010a
        /*0b66*/ 	.byte	0xff
	.zero		1


	//   ....[162]....
        /*0b68*/ 	.word	0x0000c110
        /*0b6c*/ 	.word	0x00000003
        /*0b70*/ 	.word	0x00000068
        /*0b74*/ 	.short	0x010a
        /*0b76*/ 	.byte	0xff
	.zero		1


	//   ....[163]....
        /*0b78*/ 	.word	0x0000c170
        /*0b7c*/ 	.word	0x00000003
        /*0b80*/ 	.word	0x00000070
        /*0b84*/ 	.short	0x010a
        /*0b86*/ 	.byte	0xff
	.zero		1


	//   ....[164]....
        /*0b88*/ 	.word	0x0000c1d0
        /*0b8c*/ 	.word	0x00000003
        /*0b90*/ 	.word	0x00000078
        /*0b94*/ 	.short	0x010a
        /*0b96*/ 	.byte	0xff
	.zero		1


	//   ....[165]....
        /*0b98*/ 	.word	0x0000c230
        /*0b9c*/ 	.word	0x00000003
        /*0ba0*/ 	.word	0x00000060
        /*0ba4*/ 	.short	0x010a
        /*0ba6*/ 	.byte	0xff
	.zero		1


	//   ....[166]....
        /*0ba8*/ 	.word	0x0000c290
        /*0bac*/ 	.word	0x00000003
        /*0bb0*/ 	.word	0x00000068
        /*0bb4*/ 	.short	0x010a
        /*0bb6*/ 	.byte	0xff
	.zero		1


	//   ....[167]....
        /*0bb8*/ 	.word	0x0000c2f0
        /*0bbc*/ 	.word	0x00000003
        /*0bc0*/ 	.word	0x00000070
        /*0bc4*/ 	.short	0x010a
        /*0bc6*/ 	.byte	0xff
	.zero		1


	//   ....[168]....
        /*0bc8*/ 	.word	0x0000c350
        /*0bcc*/ 	.word	0x00000003
        /*0bd0*/ 	.word	0x00000078
        /*0bd4*/ 	.short	0x010a
        /*0bd6*/ 	.byte	0xff
	.zero		1


	//   ....[169]....
        /*0bd8*/ 	.word	0x0000c3b0
        /*0bdc*/ 	.word	0x00000003
        /*0be0*/ 	.word	0x00000060
        /*0be4*/ 	.short	0x010a
        /*0be6*/ 	.byte	0xff
	.zero		1


	//   ....[170]....
        /*0be8*/ 	.word	0x0000c410
        /*0bec*/ 	.word	0x00000003
        /*0bf0*/ 	.word	0x00000068
        /*0bf4*/ 	.short	0x010a
        /*0bf6*/ 	.byte	0xff
	.zero		1


	//   ....[171]....
        /*0bf8*/ 	.word	0x0000c470
        /*0bfc*/ 	.word	0x00000003
        /*0c00*/ 	.word	0x00000070
        /*0c04*/ 	.short	0x010a
        /*0c06*/ 	.byte	0xff
	.zero		1


	//   ....[172]....
        /*0c08*/ 	.word	0x0000c4c0
        /*0c0c*/ 	.word	0x00000000
        /*0c10*/ 	.word	0x00000090
        /*0c14*/ 	.short	0x010a
        /*0c16*/ 	.byte	0xff
	.zero		1


	//   ....[173]....
        /*0c18*/ 	.word	0x0000c520
        /*0c1c*/ 	.word	0x00000002
        /*0c20*/ 	.word	0x00000040
        /*0c24*/ 	.short	0x010a
        /*0c26*/ 	.byte	0xff
	.zero		1


	//   ....[174]....
        /*0c28*/ 	.word	0x0000c570
        /*0c2c*/ 	.word	0x00000057
        /*0c30*/ 	.word	0x000000b0
        /*0c34*/ 	.short	0x010a
        /*0c36*/ 	.byte	0xff
	.zero		1


	//   ....[175]....
        /*0c38*/ 	.word	0x0000c5c0
        /*0c3c*/ 	.word	0x00000003
        /*0c40*/ 	.word	0x00000040
        /*0c44*/ 	.short	0x010a
        /*0c46*/ 	.byte	0xff
	.zero		1


	//   ....[176]....
        /*0c48*/ 	.word	0x0000c610
        /*0c4c*/ 	.word	0x0000005b
        /*0c50*/ 	.word	0x00000040
        /*0c54*/ 	.short	0x010a
        /*0c56*/ 	.byte	0xff
	.zero		1


	//   ....[177]....
        /*0c58*/ 	.word	0x0000c660
        /*0c5c*/ 	.word	0x0000005b
        /*0c60*/ 	.word	0x00000040
        /*0c64*/ 	.short	0x010a
        /*0c66*/ 	.byte	0xff
	.zero		1


	//   ....[178]....
        /*0c68*/ 	.word	0x0000c6b0
        /*0c6c*/ 	.word	0x0000005c
        /*0c70*/ 	.word	0x00000040
        /*0c74*/ 	.short	0x010a
        /*0c76*/ 	.byte	0xff
	.zero		1


	//   ....[179]....
        /*0c78*/ 	.word	0x0000c700
        /*0c7c*/ 	.word	0x0000005c
        /*0c80*/ 	.word	0x00000040
        /*0c84*/ 	.short	0x010a
        /*0c86*/ 	.byte	0xff
	.zero		1


	//   ....[180]....
        /*0c88*/ 	.word	0x0000c750
        /*0c8c*/ 	.word	0x0000005c
        /*0c90*/ 	.word	0x00000040
        /*0c94*/ 	.short	0x010a
        /*0c96*/ 	.byte	0xff
	.zero		1


	//   ....[181]....
        /*0c98*/ 	.word	0x0000c7a0
        /*0c9c*/ 	.word	0x0000005c
        /*0ca0*/ 	.word	0x00000040
        /*0ca4*/ 	.short	0x010a
        /*0ca6*/ 	.byte	0xff
	.zero		1


	//----- nvinfo : EIATTR_NUM_MBARRIERS
	.align		4
.L_47:
        /*0ca8*/ 	.byte	0x03, 0x38
        /*0caa*/ 	.short	0x0023


	//----- nvinfo : EIATTR_EXIT_INSTR_OFFSETS
	.align		4
        /*0cac*/ 	.byte	0x04, 0x1c
        /*0cae*/ 	.short	(.L_49 - .L_48)


	//   ....[0]....
.L_48:
        /*0cb0*/ 	.word	0x000029a0


	//   ....[1]....
        /*0cb4*/ 	.word	0x00002ea0


	//   ....[2]....
        /*0cb8*/ 	.word	0x00002f00


	//   ....[3]....
        /*0cbc*/ 	.word	0x00004440


	//   ....[4]....
        /*0cc0*/ 	.word	0x00005a90


	//   ....[5]....
        /*0cc4*/ 	.word	0x00005ad0


	//   ....[6]....
        /*0cc8*/ 	.word	0x0000b710


	//   ....[7]....
        /*0ccc*/ 	.word	0x0000b790


	//   ....[8]....
        /*0cd0*/ 	.word	0x0000b7c0


	//   ....[9]....
        /*0cd4*/ 	.word	0x0000b830


	//----- nvinfo : EIATTR_MAX_THREADS
	.align		4
.L_49:
        /*0cd8*/ 	.byte	0x04, 0x05
        /*0cda*/ 	.short	(.L_51 - .L_50)
.L_50:
        /*0cdc*/ 	.word	0x00000100
        /*0ce0*/ 	.word	0x00000001
        /*0ce4*/ 	.word	0x00000001


	//----- nvinfo : EIATTR_CRS_STACK_SIZE
	.align		4
.L_51:
        /*0ce8*/ 	.byte	0x04, 0x1e
        /*0cea*/ 	.short	(.L_53 - .L_52)
.L_52:
        /*0cec*/ 	.word	0x00000000


	//----- nvinfo : EIATTR_CBANK_PARAM_SIZE
	.align		4
.L_53:
        /*0cf0*/ 	.byte	0x03, 0x19
        /*0cf2*/ 	.short	0x0800


	//----- nvinfo : EIATTR_PARAM_CBANK
	.align		4
        /*0cf4*/ 	.byte	0x04, 0x0a
        /*0cf6*/ 	.short	(.L_55 - .L_54)
	.align		4
.L_54:
        /*0cf8*/ 	.word	index@(.nv.constant0._ZN7cutlass13device_kernelINS_4gemm6kernel13GemmUniversalIN4cute5tupleIJiiiiEEENS1_10collective13CollectiveMmaINS1_35MainloopSm100TmaUmmaWarpSpecializedILi4ELi2ELi4ENS5_IJNS4_1CILi2EEENSA_ILi1EEESC_EEEEENS5_IJNSA_ILi256EEENSA_ILi128EEENSA_ILi64EEEEEENS_10tfloat32_tENS5_IJlSC_lEEESJ_SK_NS4_8TiledMMAINS4_8MMA_AtomIJNS4_23SM100_MMA_TF32_2x1SM_SSISJ_SJ_fLi256ELi128ELNS4_4UMMA5MajorE0ELSP_0ELNSO_7ScaleInE0ELSQ_0EEEEEENS4_6LayoutINS5_IJSC_SC_SC_EEENS5_IJNSA_ILi0EEESV_SV_EEEEENS5_IJNS4_10UnderscoreESY_SY_EEEEENS4_18SM100_TMA_2SM_LOADENS4_14ComposedLayoutINS4_7SwizzleILi3ELi4ELi3EEENS4_18smem_ptr_flag_bitsILi32EEENST_INS5_IJNSA_ILi8EEENSA_ILi32EEEEEENS5_IJS18_SC_EEEEEEEvNS4_8identityES11_S1C_vS1D_EENS_8epilogue10collective18CollectiveEpilogueINS1F_23Sm100TmaWarpSpecializedILi4ELi2ELi16ELb1ELb0EEEJNS5_IJSG_SG_SH_EEENS5_IJNST_ISG_SC_EENST_INSA_ILi16EEESC_EEEEESJ_SK_SJ_SK_NS1F_6fusion15FusionCallbacksIS1J_NS1P_17LinearCombinationISJ_fSJ_fLNS_15FloatRoundStyleE2EEES1K_S1O_JEEENS4_5SM1004TMEM4LOAD26SM100_TMEM_LOAD_32dp32b16xENS4_13SM90_TMA_LOADENS12_INS13_ILi2ELi4ELi3EEES16_NST_INS5_IJS17_S1M_EEENS5_IJS1M_SC_EEEEEEENS4_39AutoVectorizingCopyWithAssumedAlignmentILi128EEENS4_14SM90_TMA_STOREES24_S26_S26_EEEvvEEEEvNT_6ParamsE)
        /*0cfc*/ 	.short	0x0380
        /*0cfe*/ 	.short	0x0800


	//----- nvinfo : EIATTR_SW_WAR
	.align		4
.L_55:
        /*0d00*/ 	.byte	0x04, 0x36
        /*0d02*/ 	.short	(.L_57 - .L_56)
.L_56:
        /*0d04*/ 	.word	0x00000008
.L_57:


//--------------------- .nv.callgraph             --------------------------
	.section	.nv.callgraph,"",@"SHT_CUDA_CALLGRAPH"
	.align	4
	.sectionentsize	8
	.align		4
        /*0000*/ 	.word	0x00000000
	.align		4
        /*0004*/ 	.word	0xffffffff
	.align		4
        /*0008*/ 	.word	index@(_ZN7cutlass13device_kernelINS_4gemm6kernel13GemmUniversalIN4cute5tupleIJiiiiEEENS1_10collective13CollectiveMmaINS1_35MainloopSm100TmaUmmaWarpSpecializedILi4ELi2ELi4ENS5_IJNS4_1CILi2EEENSA_ILi1EEESC_EEEEENS5_IJNSA_ILi256EEENSA_ILi128EEENSA_ILi64EEEEEENS_10tfloat32_tENS5_IJlSC_lEEESJ_SK_NS4_8TiledMMAINS4_8MMA_AtomIJNS4_23SM100_MMA_TF32_2x1SM_SSISJ_SJ_fLi256ELi128ELNS4_4UMMA5MajorE0ELSP_0ELNSO_7ScaleInE0ELSQ_0EEEEEENS4_6LayoutINS5_IJSC_SC_SC_EEENS5_IJNSA_ILi0EEESV_SV_EEEEENS5_IJNS4_10UnderscoreESY_SY_EEEEENS4_18SM100_TMA_2SM_LOADENS4_14ComposedLayoutINS4_7SwizzleILi3ELi4ELi3EEENS4_18smem_ptr_flag_bitsILi32EEENST_INS5_IJNSA_ILi8EEENSA_ILi32EEEEEENS5_IJS18_SC_EEEEEEEvNS4_8identityES11_S1C_vS1D_EENS_8epilogue10collective18CollectiveEpilogueINS1F_23Sm100TmaWarpSpecializedILi4ELi2ELi16ELb1ELb0EEEJNS5_IJSG_SG_SH_EEENS5_IJNST_ISG_SC_EENST_INSA_ILi16EEESC_EEEEESJ_SK_SJ_SK_NS1F_6fusion15FusionCallbacksIS1J_NS1P_17LinearCombinationISJ_fSJ_fLNS_15FloatRoundStyleE2EEES1K_S1O_JEEENS4_5SM1004TMEM4LOAD26SM100_TMEM_LOAD_32dp32b16xENS4_13SM90_TMA_LOADENS12_INS13_ILi2ELi4ELi3EEES16_NST_INS5_IJS17_S1M_EEENS5_IJS1M_SC_EEEEEEENS4_39AutoVectorizingCopyWithAssumedAlignmentILi128EEENS4_14SM90_TMA_STOREES24_S26_S26_EEEvvEEEEvNT_6ParamsE)
	.align		4
        /*000c*/ 	.word	index@(__assertfail)
	.align		4
        /*0010*/ 	.word	0x00000000
	.align		4
        /*0014*/ 	.word	0xfffffffe
	.align		4
        /*0018*/ 	.word	0x00000000
	.align		4
        /*001c*/ 	.word	0xfffffffd
	.align		4
        /*0020*/ 	.word	0x00000000
	.align		4
        /*0024*/ 	.word	0xfffffffc


//--------------------- .nv.constant4             --------------------------
	.section	.nv.constant4,"a",@progbits
	.align	8
	.align		8
.nv.constant4:
        /*0000*/ 	.dword	__assertfail
	.align		8
        /*0008*/ 	.dword	__unnamed_1
	.align		8
        /*0010*/ 	.dword	__unnamed_2
	.align		8
        /*0018*/ 	.dword	_ZN40_INTERNAL_b750a995_4_k_cu_48a94007_104674cuda3std3__45__cpo5beginE
	.align		8
        /*0020*/ 	.dword	_ZN40_INTERNAL_b750a995_4_k_cu_48a94007_104674cuda3std3__45__cpo3endE
	.align		8
        /*0028*/ 	.dword	_ZN40_INTERNAL_b750a995_4_k_cu_48a94007_104674cuda3std3__45__cpo6cbeginE
	.align		8
        /*0030*/ 	.dword	_ZN40_INTERNAL_b750a995_4_k_cu_48a94007_104674cuda3std3__45__cpo4cendE
	.align		8
        /*0038*/ 	.dword	_ZN40_INTERNAL_b750a995_4_k_cu_48a94007_104674cuda3std3__442_GLOBAL__N__b750a995_4_k_cu_48a94007_104676ignoreE
	.align		8
        /*0040*/ 	.dword	_ZN40_INTERNAL_b750a995_4_k_cu_48a94007_104674cuda3std3__419piecewise_constructE
	.align		8
        /*0048*/ 	.dword	_ZN40_INTERNAL_b750a995_4_k_cu_48a94007_104674cuda3std3__48in_placeE
	.align		8
        /*0050*/ 	.dword	_ZN40_INTERNAL_b750a995_4_k_cu_48a94007_104674cuda3std6ranges3__45__cpo4swapE
	.align		8
        /*0058*/ 	.dword	_ZN40_INTERNAL_b750a995_4_k_cu_48a94007_104674cuda3std6ranges3__45__cpo9iter_moveE
	.align		8
        /*0060*/ 	.dword	_ZN40_INTERNAL_b750a995_4_k_cu_48a94007_104674cute7productE
	.align		8
        /*0068*/ 	.dword	_ZN40_INTERNAL_b750a995_4_k_cu_48a94007_104674cute1_E
	.align		8
        /*0070*/ 	.dword	$str$25
	.align		8
        /*0078*/ 	.dword	$str$26
	.align		8
        /*0080*/ 	.dword	$str$27
	.align		8
        /*0088*/ 	.dword	$str$28


//--------------------- .text._ZN7cutlass13device_kernelINS_4gemm6kernel13GemmUniversalIN4cute5tupleIJiiiiEEENS1_10collective13CollectiveMmaINS1_35MainloopSm100TmaUmmaWarpSpecializedILi4ELi2ELi4ENS5_IJNS4_1CILi2EEENSA_ILi1EEESC_EEEEENS5_IJNSA_ILi256EEENSA_ILi128EEENSA_ILi64EEEEEENS_10tfloat32_tENS5_IJlSC_lEEESJ_SK_NS4_8TiledMMAINS4_8MMA_AtomIJNS4_23SM100_MMA_TF32_2x1SM_SSISJ_SJ_fLi256ELi128ELNS4_4UMMA5MajorE0ELSP_0ELNSO_7ScaleInE0ELSQ_0EEEEEENS4_6LayoutINS5_IJSC_SC_SC_EEENS5_IJNSA_ILi0EEESV_SV_EEEEENS5_IJNS4_10UnderscoreESY_SY_EEEEENS4_18SM100_TMA_2SM_LOADENS4_14ComposedLayoutINS4_7SwizzleILi3ELi4ELi3EEENS4_18smem_ptr_flag_bitsILi32EEENST_INS5_IJNSA_ILi8EEENSA_ILi32EEEEEENS5_IJS18_SC_EEEEEEEvNS4_8identityES11_S1C_vS1D_EENS_8epilogue10collective18CollectiveEpilogueINS1F_23Sm100TmaWarpSpecializedILi4ELi2ELi16ELb1ELb0EEEJNS5_IJSG_SG_SH_EEENS5_IJNST_ISG_SC_EENST_INSA_ILi16EEESC_EEEEESJ_SK_SJ_SK_NS1F_6fusion15FusionCallbacksIS1J_NS1P_17LinearCombinationISJ_fSJ_fLNS_15FloatRoundStyleE2EEES1K_S1O_JEEENS4_5SM1004TMEM4LOAD26SM100_TMEM_LOAD_32dp32b16xENS4_13SM90_TMA_LOADENS12_INS13_ILi2ELi4ELi3EEES16_NST_INS5_IJS17_S1M_EEENS5_IJS1M_SC_EEEEEEENS4_39AutoVectorizingCopyWithAssumedAlignmentILi128EEENS4_14SM90_TMA_STOREES24_S26_S26_EEEvvEEEEvNT_6ParamsE --------------------------
	.section	.text._ZN7cutlass13device_kernelINS_4gemm6kernel13GemmUniversalIN4cute5tupleIJiiiiEEENS1_10collective13CollectiveMmaINS1_35MainloopSm100TmaUmmaWarpSpecializedILi4ELi2ELi4ENS5_IJNS4_1CILi2EEENSA_ILi1EEESC_EEEEENS5_IJNSA_ILi256EEENSA_ILi128EEENSA_ILi64EEEEEENS_10tfloat32_tENS5_IJlSC_lEEESJ_SK_NS4_8TiledMMAINS4_8MMA_AtomIJNS4_23SM100_MMA_TF32_2x1SM_SSISJ_SJ_fLi256ELi128ELNS4_4UMMA5MajorE0ELSP_0ELNSO_7ScaleInE0ELSQ_0EEEEEENS4_6LayoutINS5_IJSC_SC_SC_EEENS5_IJNSA_ILi0EEESV_SV_EEEEENS5_IJNS4_10UnderscoreESY_SY_EEEEENS4_18SM100_TMA_2SM_LOADENS4_14ComposedLayoutINS4_7SwizzleILi3ELi4ELi3EEENS4_18smem_ptr_flag_bitsILi32EEENST_INS5_IJNSA_ILi8EEENSA_ILi32EEEEEENS5_IJS18_SC_EEEEEEEvNS4_8identityES11_S1C_vS1D_EENS_8epilogue10collective18CollectiveEpilogueINS1F_23Sm100TmaWarpSpecializedILi4ELi2ELi16ELb1ELb0EEEJNS5_IJSG_SG_SH_EEENS5_IJNST_ISG_SC_EENST_INSA_ILi16EEESC_EEEEESJ_SK_SJ_SK_NS1F_6fusion15FusionCallbacksIS1J_NS1P_17LinearCombinationISJ_fSJ_fLNS_15FloatRoundStyleE2EEES1K_S1O_JEEENS4_5SM1004TMEM4LOAD26SM100_TMEM_LOAD_32dp32b16xENS4_13SM90_TMA_LOADENS12_INS13_ILi2ELi4ELi3EEES16_NST_INS5_IJS17_S1M_EEENS5_IJS1M_SC_EEEEEEENS4_39AutoVectorizingCopyWithAssumedAlignmentILi128EEENS4_14SM90_TMA_STOREES24_S26_S26_EEEvvEEEEvNT_6ParamsE,"ax",@progbits
	.align	128
.text._ZN7cutlass13device_kernelINS_4gemm6kernel13GemmUniversalIN4cute5tupleIJiiiiEEENS1_10collective13CollectiveMmaINS1_35MainloopSm100TmaUmmaWarpSpecializedILi4ELi2ELi4ENS5_IJNS4_1CILi2EEENSA_ILi1EEESC_EEEEENS5_IJNSA_ILi256EEENSA_ILi128EEENSA_ILi64EEEEEENS_10tfloat32_tENS5_IJlSC_lEEESJ_SK_NS4_8TiledMMAINS4_8MMA_AtomIJNS4_23SM100_MMA_TF32_2x1SM_SSISJ_SJ_fLi256ELi128ELNS4_4UMMA5MajorE0ELSP_0ELNSO_7ScaleInE0ELSQ_0EEEEEENS4_6LayoutINS5_IJSC_SC_SC_EEENS5_IJNSA_ILi0EEESV_SV_EEEEENS5_IJNS4_10UnderscoreESY_SY_EEEEENS4_18SM100_TMA_2SM_LOADENS4_14ComposedLayoutINS4_7SwizzleILi3ELi4ELi3EEENS4_18smem_ptr_flag_bitsILi32EEENST_INS5_IJNSA_ILi8EEENSA_ILi32EEEEEENS5_IJS18_SC_EEEEEEEvNS4_8identityES11_S1C_vS1D_EENS_8epilogue10collective18CollectiveEpilogueINS1F_23Sm100TmaWarpSpecializedILi4ELi2ELi16ELb1ELb0EEEJNS5_IJSG_SG_SH_EEENS5_IJNST_ISG_SC_EENST_INSA_ILi16EEESC_EEEEESJ_SK_SJ_SK_NS1F_6fusion15FusionCallbacksIS1J_NS1P_17LinearCombinationISJ_fSJ_fLNS_15FloatRoundStyleE2EEES1K_S1O_JEEENS4_5SM1004TMEM4LOAD26SM100_TMEM_LOAD_32dp32b16xENS4_13SM90_TMA_LOADENS12_INS13_ILi2ELi4ELi3EEES16_NST_INS5_IJS17_S1M_EEENS5_IJS1M_SC_EEEEEEENS4_39AutoVectorizingCopyWithAssumedAlignmentILi128EEENS4_14SM90_TMA_STOREES24_S26_S26_EEEvvEEEEvNT_6ParamsE:
        .type           _ZN7cutlass13device_kernelINS_4gemm6kernel13GemmUniversalIN4cute5tupleIJiiiiEEENS1_10collective13CollectiveMmaINS1_35MainloopSm100TmaUmmaWarpSpecializedILi4ELi2ELi4ENS5_IJNS4_1CILi2EEENSA_ILi1EEESC_EEEEENS5_IJNSA_ILi256EEENSA_ILi128EEENSA_ILi64EEEEEENS_10tfloat32_tENS5_IJlSC_lEEESJ_SK_NS4_8TiledMMAINS4_8MMA_AtomIJNS4_23SM100_MMA_TF32_2x1SM_SSISJ_SJ_fLi256ELi128ELNS4_4UMMA5MajorE0ELSP_0ELNSO_7ScaleInE0ELSQ_0EEEEEENS4_6LayoutINS5_IJSC_SC_SC_EEENS5_IJNSA_ILi0EEESV_SV_EEEEENS5_IJNS4_10UnderscoreESY_SY_EEEEENS4_18SM100_TMA_2SM_LOADENS4_14ComposedLayoutINS4_7SwizzleILi3ELi4ELi3EEENS4_18smem_ptr_flag_bitsILi32EEENST_INS5_IJNSA_ILi8EEENSA_ILi32EEEEEENS5_IJS18_SC_EEEEEEEvNS4_8identityES11_S1C_vS1D_EENS_8epilogue10collective18CollectiveEpilogueINS1F_23Sm100TmaWarpSpecializedILi4ELi2ELi16ELb1ELb0EEEJNS5_IJSG_SG_SH_EEENS5_IJNST_ISG_SC_EENST_INSA_ILi16EEESC_EEEEESJ_SK_SJ_SK_NS1F_6fusion15FusionCallbacksIS1J_NS1P_17LinearCombinationISJ_fSJ_fLNS_15FloatRoundStyleE2EEES1K_S1O_JEEENS4_5SM1004TMEM4LOAD26SM100_TMEM_LOAD_32dp32b16xENS4_13SM90_TMA_LOADENS12_INS13_ILi2ELi4ELi3EEES16_NST_INS5_IJS17_S1M_EEENS5_IJS1M_SC_EEEEEEENS4_39AutoVectorizingCopyWithAssumedAlignmentILi128EEENS4_14SM90_TMA_STOREES24_S26_S26_EEEvvEEEEvNT_6ParamsE,@function
        .size           _ZN7cutlass13device_kernelINS_4gemm6kernel13GemmUniversalIN4cute5tupleIJiiiiEEENS1_10collective13CollectiveMmaINS1_35MainloopSm100TmaUmmaWarpSpecializedILi4ELi2ELi4ENS5_IJNS4_1CILi2EEENSA_ILi1EEESC_EEEEENS5_IJNSA_ILi256EEENSA_ILi128EEENSA_ILi64EEEEEENS_10tfloat32_tENS5_IJlSC_lEEESJ_SK_NS4_8TiledMMAINS4_8MMA_AtomIJNS4_23SM100_MMA_TF32_2x1SM_SSISJ_SJ_fLi256ELi128ELNS4_4UMMA5MajorE0ELSP_0ELNSO_7ScaleInE0ELSQ_0EEEEEENS4_6LayoutINS5_IJSC_SC_SC_EEENS5_IJNSA_ILi0EEESV_SV_EEEEENS5_IJNS4_10UnderscoreESY_SY_EEEEENS4_18SM100_TMA_2SM_LOADENS4_14ComposedLayoutINS4_7SwizzleILi3ELi4ELi3EEENS4_18smem_ptr_flag_bitsILi32EEENST_INS5_IJNSA_ILi8EEENSA_ILi32EEEEEENS5_IJS18_SC_EEEEEEEvNS4_8identityES11_S1C_vS1D_EENS_8epilogue10collective18CollectiveEpilogueINS1F_23Sm100TmaWarpSpecializedILi4ELi2ELi16ELb1ELb0EEEJNS5_IJSG_SG_SH_EEENS5_IJNST_ISG_SC_EENST_INSA_ILi16EEESC_EEEEESJ_SK_SJ_SK_NS1F_6fusion15FusionCallbacksIS1J_NS1P_17LinearCombinationISJ_fSJ_fLNS_15FloatRoundStyleE2EEES1K_S1O_JEEENS4_5SM1004TMEM4LOAD26SM100_TMEM_LOAD_32dp32b16xENS4_13SM90_TMA_LOADENS12_INS13_ILi2ELi4ELi3EEES16_NST_INS5_IJS17_S1M_EEENS5_IJS1M_SC_EEEEEEENS4_39AutoVectorizingCopyWithAssumedAlignmentILi128EEENS4_14SM90_TMA_STOREES24_S26_S26_EEEvvEEEEvNT_6ParamsE,(.L_x_241 - _ZN7cutlass13device_kernelINS_4gemm6kernel13GemmUniversalIN4cute5tupleIJiiiiEEENS1_10collective13CollectiveMmaINS1_35MainloopSm100TmaUmmaWarpSpecializedILi4ELi2ELi4ENS5_IJNS4_1CILi2EEENSA_ILi1EEESC_EEEEENS5_IJNSA_ILi256EEENSA_ILi128EEENSA_ILi64EEEEEENS_10tfloat32_tENS5_IJlSC_lEEESJ_SK_NS4_8TiledMMAINS4_8MMA_AtomIJNS4_23SM100_MMA_TF32_2x1SM_SSISJ_SJ_fLi256ELi128ELNS4_4UMMA5MajorE0ELSP_0ELNSO_7ScaleInE0ELSQ_0EEEEEENS4_6LayoutINS5_IJSC_SC_SC_EEENS5_IJNSA_ILi0EEESV_SV_EEEEENS5_IJNS4_10UnderscoreESY_SY_EEEEENS4_18SM100_TMA_2SM_LOADENS4_14ComposedLayoutINS4_7SwizzleILi3ELi4ELi3EEENS4_18smem_ptr_flag_bitsILi32EEENST_INS5_IJNSA_ILi8EEENSA_ILi32EEEEEENS5_IJS18_SC_EEEEEEEvNS4_8identityES11_S1C_vS1D_EENS_8epilogue10collective18CollectiveEpilogueINS1F_23Sm100TmaWarpSpecializedILi4ELi2ELi16ELb1ELb0EEEJNS5_IJSG_SG_SH_EEENS5_IJNST_ISG_SC_EENST_INSA_ILi16EEESC_EEEEESJ_SK_SJ_SK_NS1F_6fusion15FusionCallbacksIS1J_NS1P_17LinearCombinationISJ_fSJ_fLNS_15FloatRoundStyleE2EEES1K_S1O_JEEENS4_5SM1004TMEM4LOAD26SM100_TMEM_LOAD_32dp32b16xENS4_13SM90_TMA_LOADENS12_INS13_ILi2ELi4ELi3EEES16_NST_INS5_IJS17_S1M_EEENS5_IJS1M_SC_EEEEEEENS4_39AutoVectorizingCopyWithAssumedAlignmentILi128EEENS4_14SM90_TMA_STOREES24_S26_S26_EEEvvEEEEvNT_6ParamsE)
        .other          _ZN7cutlass13device_kernelINS_4gemm6kernel13GemmUniversalIN4cute5tupleIJiiiiEEENS1_10collective13CollectiveMmaINS1_35MainloopSm100TmaUmmaWarpSpecializedILi4ELi2ELi4ENS5_IJNS4_1CILi2EEENSA_ILi1EEESC_EEEEENS5_IJNSA_ILi256EEENSA_ILi128EEENSA_ILi64EEEEEENS_10tfloat32_tENS5_IJlSC_lEEESJ_SK_NS4_8TiledMMAINS4_8MMA_AtomIJNS4_23SM100_MMA_TF32_2x1SM_SSISJ_SJ_fLi256ELi128ELNS4_4UMMA5MajorE0ELSP_0ELNSO_7ScaleInE0ELSQ_0EEEEEENS4_6LayoutINS5_IJSC_SC_SC_EEENS5_IJNSA_ILi0EEESV_SV_EEEEENS5_IJNS4_10UnderscoreESY_SY_EEEEENS4_18SM100_TMA_2SM_LOADENS4_14ComposedLayoutINS4_7SwizzleILi3ELi4ELi3EEENS4_18smem_ptr_flag_bitsILi32EEENST_INS5_IJNSA_ILi8EEENSA_ILi32EEEEEENS5_IJS18_SC_EEEEEEEvNS4_8identityES11_S1C_vS1D_EENS_8epilogue10collective18CollectiveEpilogueINS1F_23Sm100TmaWarpSpecializedILi4ELi2ELi16ELb1ELb0EEEJNS5_IJSG_SG_SH_EEENS5_IJNST_ISG_SC_EENST_INSA_ILi16EEESC_EEEEESJ_SK_SJ_SK_NS1F_6fusion15FusionCallbacksIS1J_NS1P_17LinearCombinationISJ_fSJ_fLNS_15FloatRoundStyleE2EEES1K_S1O_JEEENS4_5SM1004TMEM4LOAD26SM100_TMEM_LOAD_32dp32b16xENS4_13SM90_TMA_LOADENS12_INS13_ILi2ELi4ELi3EEES16_NST_INS5_IJS17_S1M_EEENS5_IJS1M_SC_EEEEEEENS4_39AutoVectorizingCopyWithAssumedAlignmentILi128EEENS4_14SM90_TMA_STOREES24_S26_S26_EEEvvEEEEvNT_6ParamsE,@"STO_CUDA_ENTRY STV_DEFAULT"
_ZN7cutlass13device_kernelINS_4gemm6kernel13GemmUniversalIN4cute5tupleIJiiiiEEENS1_10collective13CollectiveMmaINS1_35MainloopSm100TmaUmmaWarpSpecializedILi4ELi2ELi4ENS5_IJNS4_1CILi2EEENSA_ILi1EEESC_EEEEENS5_IJNSA_ILi256EEENSA_ILi128EEENSA_ILi64EEEEEENS_10tfloat32_tENS5_IJlSC_lEEESJ_SK_NS4_8TiledMMAINS4_8MMA_AtomIJNS4_23SM100_MMA_TF32_2x1SM_SSISJ_SJ_fLi256ELi128ELNS4_4UMMA5MajorE0ELSP_0ELNSO_7ScaleInE0ELSQ_0EEEEEENS4_6LayoutINS5_IJSC_SC_SC_EEENS5_IJNSA_ILi0EEESV_SV_EEEEENS5_IJNS4_10UnderscoreESY_SY_EEEEENS4_18SM100_TMA_2SM_LOADENS4_14ComposedLayoutINS4_7SwizzleILi3ELi4ELi3EEENS4_18smem_ptr_flag_bitsILi32EEENST_INS5_IJNSA_ILi8EEENSA_ILi32EEEEEENS5_IJS18_SC_EEEEEEEvNS4_8identityES11_S1C_vS1D_EENS_8epilogue10collective18CollectiveEpilogueINS1F_23Sm100TmaWarpSpecializedILi4ELi2ELi16ELb1ELb0EEEJNS5_IJSG_SG_SH_EEENS5_IJNST_ISG_SC_EENST_INSA_ILi16EEESC_EEEEESJ_SK_SJ_SK_NS1F_6fusion15FusionCallbacksIS1J_NS1P_17LinearCombinationISJ_fSJ_fLNS_15FloatRoundStyleE2EEES1K_S1O_JEEENS4_5SM1004TMEM4LOAD26SM100_TMEM_LOAD_32dp32b16xENS4_13SM90_TMA_LOADENS12_INS13_ILi2ELi4ELi3EEES16_NST_INS5_IJS17_S1M_EEENS5_IJS1M_SC_EEEEEEENS4_39AutoVectorizingCopyWithAssumedAlignmentILi128EEENS4_14SM90_TMA_STOREES24_S26_S26_EEEvvEEEEvNT_6ParamsE:
[----:B------:R-:W1:Y:S01]  /*0000*/  LDC R1, c[0x0][0x37c] ;  /* 0x0000df00ff017b82 */ /* 0x000e620000000800 */
[----:B------:R-:W2:Y:S01]  /*0010*/  S2R R80, SR_TID.X ;  /* 0x0000000000507919 */ /* 0x000ea20000002100 */
[----:B------:R-:W3:Y:S06]  /*0020*/  LDCU.64 UR6, c[0x0][0x890] ;  /* 0x00011200ff0677ac */ /* 0x000eec0008000a00 */
[----:B------:R-:W4:Y:S01]  /*0030*/  S2UR UR37, SR_CgaCtaId ;  /* 0x00000000002579c3 */ /* 0x000f220000008800 */
[----:B------:R-:W-:Y:S02]  /*0040*/  PRMT R67, RZ, 0x7610, R67 ;  /* 0x00007610ff437816 */ /* 0x000fe40000000043 */
[----:B------:R-:W-:Y:S01]  /*0050*/  ELECT P1, URZ, PT ;  /* 0x0000000000ff782f */ /* 0x000fe20003820000 */
[----:B------:R-:W1:Y:S01]  /*0060*/  LDCU.64 UR46, c[0x0][0x358] ;  /* 0x00006b00ff2e77ac */ /* 0x000e620008000a00 */
[----:B---3--:R-:W-:-:S04]  /*0070*/  UISETP.NE.U32.AND UP0, UPT, UR6, URZ, UPT ;  /* 0x000000ff0600728c */ /* 0x008fc8000bf05070 */
[----:B------:R-:W-:Y:S02]  /*0080*/  UISETP.NE.AND.EX UP0, UPT, UR7, URZ, UPT, UP0 ;  /* 0x000000ff0700728c */ /* 0x000fe4000bf05300 */
[----:B----4-:R-:W-:Y:S02]  /*0090*/  ULOP3.LUT UR5, UR37, 0x1, URZ, 0xc0, !UPT ;  /* 0x0000000125057892 */ /* 0x010fe4000f8ec0ff */
[----:B------:R-:W-:Y:S01]  /*00a0*/  ULOP3.LUT UR4, UR37, 0x1, URZ, 0x3c, !UPT ;  /* 0x0000000125047892 */ /* 0x000fe2000f8e3cff */
[----:B--2---:R-:W-:-:S05]  /*00b0*/  SHF.R.U32.HI R72, RZ, 0x5, R80 ;  /* 0x00000005ff487819 */ /* 0x004fca0000011650 */
[----:B------:R-:W2:Y:S02]  /*00c0*/  SHFL.IDX PT, R0, R72, RZ, 0x1f ;  /* 0x00001fff48007589 */ /* 0x000ea400000e0000 */
[----:B--2---:R-:W-:Y:S01]  /*00d0*/  R2UR UR10, R0 ;  /* 0x00000000000a72ca */ /* 0x004fe200000e0000 */
[----:B-1----:R-:W-:-:S14]  /*00e0*/  BRA.U UP0, `(.L_x_0) ;  /* 0x00000001002c7547 */ /* 0x002fdc000b800000 */
[----:B------:R-:W1:Y:S02]  /*00f0*/  LDCU.64 UR8, c[0x0][0x888] ;  /* 0x00011100ff0877ac */ /* 0x000e640008000a00 */
[----:B-1----:R-:W-:-:S04]  /*0100*/  UISETP.NE.U32.AND UP0, UPT, UR8, URZ, UPT ;  /* 0x000000ff0800728c */ /* 0x002fc8000bf05070 */
[----:B------:R-:W-:-:S09]  /*0110*/  UISETP.NE.AND.EX UP0, UPT, UR9, URZ, UPT, UP0 ;  /* 0x000000ff0900728c */ /* 0x000fd2000bf05300 */
[----:B------:R-:W-:Y:S05]  /*0120*/  BRA.U !UP0, `(.L_x_1) ;  /* 0x0000000108107547 */ /* 0x000fea000b800000 */
[----:B------:R-:W1:Y:S02]  /*0130*/  LDC.64 R2, c[0x0][0x888] ;  /* 0x00022200ff027b82 */ /* 0x000e640000000a00 */
[----:B-1----:R1:W5:Y:S01]  /*0140*/  LDG.E R35, desc[UR46][R2.64] ;  /* 0x0000002e02237981 */ /* 0x002362000c1e1900 */
[----:B------:R-:W-:Y:S01]  /*0150*/  HFMA2 R67, -RZ, RZ, 0, 5.9604644775390625e-08 ;  /* 0x00000001ff437431 */ /* 0x000fe200000001ff */
[----:B------:R-:W-:Y:S05]  /*0160*/  BRA `(.L_x_0) ;  /* 0x00000000000c7947 */ /* 0x000fea0003800000 */
.L_x_1:
[----:B------:R-:W1:Y:S01]  /*0170*/  LDCU UR8, c[0x0][0x880] ;  /* 0x00011000ff0877ac */ /* 0x000e620008000800 */
[----:B------:R-:W-:Y:S01]  /*0180*/  HFMA2 R67, -RZ, RZ, 0, 5.9604644775390625e-08 ;  /* 0x00000001ff437431 */ /* 0x000fe200000001ff */
[----:B-1----:R-:W-:-:S07]  /*0190*/  MOV R35, UR8 ;  /* 0x0000000800237c02 */ /* 0x002fce0008000f00 */
.L_x_0:
[----:B------:R-:W2:Y:S02]  /*01a0*/  LDCU.64 UR8, c[0x0][0x8b0] ;  /* 0x00011600ff0877ac */ /* 0x000ea40008000a00 */
[----:B--2---:R-:W-:-:S04]  /*01b0*/  UISETP.NE.U32.AND UP0, UPT, UR8, URZ, UPT ;  /* 0x000000ff0800728c */ /* 0x004fc8000bf05070 */
[----:B------:R-:W-:-:S09]  /*01c0*/  UISETP.NE.AND.EX UP0, UPT, UR9, URZ, UPT, UP0 ;  /* 0x000000ff0900728c */ /* 0x000fd2000bf05300 */
[----:B------:R-:W-:Y:S05]  /*01d0*/  BRA.U UP0, `(.L_x_2) ;  /* 0x0000000100247547 */ /* 0x000fea000b800000 */
[----:B------:R-:W2:Y:S02]  /*01e0*/  LDCU.64 UR8, c[0x0][0x8a8] ;  /* 0x00011500ff0877ac */ /* 0x000ea40008000a00 */
[----:B--2---:R-:W-:-:S04]  /*01f0*/  UISETP.NE.U32.AND UP0, UPT, UR8, URZ, UPT ;  /* 0x000000ff0800728c */ /* 0x004fc8000bf05070 */
[----:B------:R-:W-:-:S09]  /*0200*/  UISETP.NE.AND.EX UP0, UPT, UR9, URZ, UPT, UP0 ;  /* 0x000000ff0900728c */ /* 0x000fd2000bf05300 */
[----:B------:R-:W-:Y:S05]  /*0210*/  BRA.U !UP0, `(.L_x_3) ;  /* 0x00000001080c7547 */ /* 0x000fea000b800000 */
[----:B------:R-:W2:Y:S02]  /*0220*/  LDC.64 R32, c[0x0][0x8a8] ;  /* 0x00022a00ff207b82 */ /* 0x000ea40000000a00 */
[----:B--2---:R2:W5:Y:S01]  /*0230*/  LDG.E R32, desc[UR46][R32.64] ;  /* 0x0000002e20207981 */ /* 0x004562000c1e1900 */
[----:B------:R-:W-:Y:S05]  /*0240*/  BRA `(.L_x_2) ;  /* 0x0000000000087947 */ /* 0x000fea0003800000 */
.L_x_3:
[----:B------:R-:W2:Y:S02]  /*0250*/  LDCU UR8, c[0x0][0x8a0] ;  /* 0x00011400ff0877ac */ /* 0x000ea40008000800 */
[----:B--2---:R-:W-:Y:S02]  /*0260*/  MOV R32, UR8 ;  /* 0x0000000800207c02 */ /* 0x004fe40008000f00 */
.L_x_2:
[----:B------:R-:W-:Y:S01]  /*0270*/  IMAD.U32 R0, RZ, RZ, UR10 ;  /* 0x0000000aff007e24 */ /* 0x000fe2000f8e00ff */
[----:B------:R-:W-:Y:S04]  /*0280*/  BSSY.RECONVERGENT B0, `(.L_x_4) ;  /* 0x000000c000007945 */ /* 0x000fe80003800200 */
[C---:B------:R-:W-:Y:S02]  /*0290*/  ISETP.NE.OR P2, PT, R0.reuse, 0x1, !P1 ;  /* 0x000000010000780c */ /* 0x040fe40004f45670 */
[----:B------:R-:W-:-:S11]  /*02a0*/  ISETP.NE.OR P0, PT, R0, 0x3, !P1 ;  /* 0x000000030000780c */ /* 0x000fd60004f05670 */
[----:B------:R-:W-:Y:S05]  /*02b0*/  @P2 BRA `(.L_x_5) ;  /* 0x0000000000202947 */ /* 0x000fea0003800000 */
[----:B------:R-:W3:Y:S02]  /*02c0*/  LDCU.64 UR8, c[0x0][0x348] ;  /* 0x00006900ff0877ac */ /* 0x000ee40008000a00 */
[----:B---3--:R-:W-:Y:S02]  /*02d0*/  UIADD3 UR12, UP1, UPT, UR8, 0x80, URZ ;  /* 0x00000080080c7890 */ /* 0x008fe4000ff3e0ff */
[----:B------:R-:W-:Y:S02]  /*02e0*/  UIADD3 UR8, UP0, UPT, UR8, 0x180, URZ ;  /* 0x0000018008087890 */ /* 0x000fe4000ff1e0ff */
[----:B------:R-:W-:Y:S02]  /*02f0*/  UIADD3.X UR13, UPT, UPT, URZ, UR9, URZ, UP1, !UPT ;  /* 0x00000009ff0d7290 */ /* 0x000fe40008ffe4ff */
[----:B------:R-:W-:-:S07]  /*0300*/  UIADD3.X UR9, UPT, UPT, URZ, UR9, URZ, UP0, !UPT ;  /* 0x00000009ff097290 */ /* 0x000fce00087fe4ff */
[----:B------:R3:W-:Y:S02]  /*0310*/  UTMACCTL.PF [UR12] ;  /* 0x000000000c0079b9 */ /* 0x0007e40008040000 */
[----:B------:R3:W-:Y:S02]  /*0320*/  UTMACCTL.PF [UR8] ;  /* 0x00000000080079b9 */ /* 0x0007e40008040000 */
[----:B---3--:R-:W-:Y:S01]  /*0330*/  NOP ;  /* 0x0000000000007918 */ /* 0x008fe20000000000 */
.L_x_5:
[----:B------:R-:W-:Y:S05]  /*0340*/  BSYNC.RECONVERGENT B0 ;  /* 0x0000000000007941 */ /* 0x000fea0003800200 */
.L_x_4:
[----:B------:R-:W-:Y:S04]  /*0350*/  BSSY.RECONVERGENT B0, `(.L_x_6) ;  /* 0x000000a000007945 */ /* 0x000fe80003800200 */
        /* <DEDUP_REMOVED lines=9> */
.L_x_7:
[----:B------:R-:W-:Y:S05]  /*03f0*/  BSYNC.RECONVERGENT B0 ;  /* 0x0000000000007941 */ /* 0x000fea0003800200 */
.L_x_6:
[----:B------:R-:W3:Y:S01]  /*0400*/  LDCU.64 UR8, c[0x0][0x888] ;  /* 0x00011100ff0877ac */ /* 0x000ee20008000a00 */
[----:B------:R-:W-:Y:S02]  /*0410*/  UISETP.EQ.U32.AND UP1, UPT, UR6, URZ, UPT ;  /* 0x000000ff0600728c */ /* 0x000fe4000bf22070 */
[----:B------:R-:W-:Y:S02]  /*0420*/  UPLOP3.LUT UP5, UPT, UPT, UPT, UPT, 0x80, 0x8 ;  /* 0x000000000008789c */ /* 0x000fe40003faf070 */
[----:B---3--:R-:W-:-:S04]  /*0430*/  UISETP.NE.U32.AND UP0, UPT, UR8, URZ, UPT ;  /* 0x000000ff0800728c */ /* 0x008fc8000bf05070 */
[----:B------:R-:W-:-:S04]  /*0440*/  UISETP.NE.AND.EX UP0, UPT, UR9, URZ, UPT, UP0 ;  /* 0x000000ff0900728c */ /* 0x000fc8000bf05300 */
[----:B------:R-:W-:-:S04]  /*0450*/  UISETP.EQ.OR.EX UP2, UPT, UR7, URZ, !UP0, UP1 ;  /* 0x000000ff0700728c */ /* 0x000fc8000c742710 */
[----:B------:R-:W-:-:S05]  /*0460*/  UP2UR UR50, UPR, URZ, 0x4 ;  /* 0x00000004ff327883 */ /* 0x000fca0008000000 */
[----:B------:R-:W-:Y:S07]  /*0470*/  BRA.U !UP2, `(.L_x_8) ;  /* 0x000000010a207547 */ /* 0x000fee000b800000 */
[----:B------:R-:W-:Y:S01]  /*0480*/  UISETP.NE.U32.AND UP2, UPT, UR6, URZ, UPT ;  /* 0x000000ff0600728c */ /* 0x000fe2000bf45070 */
[----:B-----5:R-:W-:Y:S01]  /*0490*/  FSETP.NEU.AND P0, PT, R35, RZ, PT ;  /* 0x000000ff2300720b */ /* 0x020fe20003f0d000 */
[----:B------:R-:W-:Y:S02]  /*04a0*/  USEL UR6, URZ, 0xffffffff, UP0 ;  /* 0xffffffffff067887 */ /* 0x000fe40008000000 */
[----:B------:R-:W-:-:S10]  /*04b0*/  UISETP.NE.AND.EX UP2, UPT, UR7, URZ, UPT, UP2 ;  /* 0x000000ff0700728c */ /* 0x000fd4000bf45320 */
[----:B------:R-:W-:Y:S01]  /*04c0*/  VOTEU.ANY UP1, P0 ;  /* 0x0000000000ff7886 */ /* 0x000fe20000020100 */
[----:B------:R-:W-:-:S04]  /*04d0*/  @!UP2 USEL UR6, URZ, 0xffffffff, UP1 ;  /* 0xffffffffff06a887 */ /* 0x000fc80008800000 */
[----:B------:R-:W-:-:S04]  /*04e0*/  ULOP3.LUT UR6, UR6, 0x1, URZ, 0xc0, !UPT ;  /* 0x0000000106067892 */ /* 0x000fc8000f8ec0ff */
[----:B------:R-:W-:-:S11]  /*04f0*/  UISETP.NE.U32.AND UP5, UPT, UR6, 0x1, UPT ;  /* 0x000000010600788c */ /* 0x000fd6000bfa5070 */
.L_x_8:
[----:B------:R-:W3:Y:S01]  /*0500*/  SHFL.IDX PT, R0, R72, RZ, 0x1f ;  /* 0x00001fff48007589 */ /* 0x000ee200000e0000 */
[----:B------:R-:W-:-:S04]  /*0510*/  UISETP.NE.AND UP1, UPT, UR10, 0x2, UPT ;  /* 0x000000020a00788c */ /* 0x000fc8000bf25270 */
[----:B------:R-:W-:Y:S02]  /*0520*/  UISETP.EQ.AND UP2, UPT, UR5, URZ, !UP1 ;  /* 0x000000ff0500728c */ /* 0x000fe4000cf42270 */
[----:B------:R-:W-:-:S04]  /*0530*/  USEL UR6, URZ, 0x1, UP1 ;  /* 0x00000001ff067887 */ /* 0x000fc80008800000 */
[----:B------:R-:W-:Y:S02]  /*0540*/  PLOP3.LUT P5, PT, P1, PT, UP2, 0x80, 0x8 ;  /* 0x000000000008781c */ /* 0x000fe40000faf028 */
[----:B---3--:R-:W-:-:S13]  /*0550*/  ISETP.NE.AND P0, PT, R0, RZ, PT ;  /* 0x000000ff0000720c */ /* 0x008fda0003f05270 */
[----:B------:R-:W-:Y:S05]  /*0560*/  @P0 BRA `(.L_x_9) ;  /* 0x0000000000440947 */ /* 0x000fea0003800000 */
[----:B------:R-:W-:Y:S01]  /*0570*/  UMOV UR8, 0x400 ;  /* 0x0000040000087882 */ /* 0x000fe20000000000 */
[----:B------:R-:W-:Y:S01]  /*0580*/  UMOV UR7, 0x1 ;  /* 0x0000000100077882 */ /* 0x000fe20000000000 */
[----:B------:R-:W-:Y:S02]  /*0590*/  ULEA UR8, UR37, UR8, 0x18 ;  /* 0x0000000825087291 */ /* 0x000fe4000f8ec0ff */
[----:B------:R-:W-:-:S04]  /*05a0*/  UIADD3 UR12, UPT, UPT, -UR7, 0x100000, URZ ;  /* 0x00100000070c7890 */ /* 0x000fc8000fffe1ff */
[----:B------:R-:W-:Y:S02]  /*05b0*/  USHF.L.U32 UR13, UR12, 0xb, URZ ;  /* 0x0000000b0c0d7899 */ /* 0x000fe400080006ff */
[----:B------:R-:W-:Y:S01]  /*05c0*/  USHF.L.U32 UR12, UR12, 0x1, URZ ;  /* 0x000000010c0c7899 */ /* 0x000fe200080006ff */
[----:B------:R-:W-:Y:S01]  /*05d0*/  ELECT P0, URZ, PT ;  /* 0x0000000000ff782f */ /* 0x000fe20003800000 */
[----:B------:R-:W3:Y:S10]  /*05e0*/  FENCE.VIEW.ASYNC.S ;  /* 0x00000000000073c6 */ /* 0x000ef40000000000 */
[----:B---3--:R3:W4:Y:S01]  /*05f0*/  SYNCS.EXCH.64 URZ, [UR8], UR12 ;  /* 0x0000000c08ff75b2 */ /* 0x0087220008000100 */
[----:B------:R3:W1:Y:S01]  /*0600*/  SYNCS.EXCH.64 URZ, [UR8+0x20], UR12 ;  /* 0x0000200c08ff75b2 */ /* 0x0006620008000100 */
[----:B------:R3:W1:Y:S01]  /*0610*/  SYNCS.EXCH.64 URZ, [UR8+0x8], UR12 ;  /* 0x0000080c08ff75b2 */ /* 0x0006620008000100 */
[----:B------:R3:W1:Y:S01]  /*0620*/  SYNCS.EXCH.64 URZ, [UR8+0x28], UR12 ;  /* 0x0000280c08ff75b2 */ /* 0x0006620008000100 */
[----:B------:R3:W1:Y:S01]  /*0630*/  SYNCS.EXCH.64 URZ, [UR8+0x10], UR12 ;  /* 0x0000100c08ff75b2 */ /* 0x0006620008000100 */
[----:B------:R3:W1:Y:S01]  /*0640*/  SYNCS.EXCH.64 URZ, [UR8+0x30], UR12 ;  /* 0x0000300c08ff75b2 */ /* 0x0006620008000100 */
[----:B------:R3:W1:Y:S01]  /*0650*/  SYNCS.EXCH.64 URZ, [UR8+0x18], UR12 ;  /* 0x0000180c08ff75b2 */ /* 0x0006620008000100 */
[----:B------:R3:W1:Y:S01]  /*0660*/  SYNCS.EXCH.64 URZ, [UR8+0x38], UR12 ;  /* 0x0000380c08ff75b2 */ /* 0x0006620008000100 */
[----:B------:R-:W-:Y:S01]  /*0670*/  NOP ;  /* 0x0000000000007918 */ /* 0x000fe20000000000 */
.L_x_9:
[----:B------:R-:W2:Y:S01]  /*0680*/  SHFL.IDX PT, R0, R72, RZ, 0x1f ;  /* 0x00001fff48007589 */ /* 0x000ea200000e0000 */
[----:B------:R-:W-:Y:S01]  /*0690*/  NOP ;  /* 0x0000000000007918 */ /* 0x000fe20000000000 */
[----:B--2---:R-:W-:-:S13]  /*06a0*/  ISETP.NE.AND P0, PT, R0, 0x1, PT ;  /* 0x000000010000780c */ /* 0x004fda0003f05270 */
[----:B------:R-:W-:Y:S05]  /*06b0*/  @P0 BRA `(.L_x_10) ;  /* 0x0000000000540947 */ /* 0x000fea0003800000 */
[----:B------:R-:W-:Y:S01]  /*06c0*/  UMOV UR9, 0x400 ;  /* 0x0000040000097882 */ /* 0x000fe20000000000 */
[----:B---3--:R-:W-:Y:S01]  /*06d0*/  UMOV UR8, 0x20 ;  /* 0x0000002000087882 */ /* 0x008fe20000000000 */
[----:B------:R-:W-:Y:S01]  /*06e0*/  UMOV UR7, 0x80 ;  /* 0x0000008000077882 */ /* 0x000fe20000000000 */
[----:B------:R-:W-:Y:S02]  /*06f0*/  ULEA UR9, UR37, UR9, 0x18 ;  /* 0x0000000925097291 */ /* 0x000fe4000f8ec0ff */
[----:B------:R-:W-:-:S04]  /*0700*/  UIADD3 UR12, UPT, UPT, -UR8, 0x100000, URZ ;  /* 0x00100000080c7890 */ /* 0x000fc8000fffe1ff */
[----:B------:R-:W-:Y:S02]  /*0710*/  USHF.L.U32 UR13, UR12, 0xb, URZ ;  /* 0x0000000b0c0d7899 */ /* 0x000fe400080006ff */
[----:B------:R-:W-:Y:S02]  /*0720*/  USHF.L.U32 UR12, UR12, 0x1, URZ ;  /* 0x000000010c0c7899 */ /* 0x000fe400080006ff */
[----:B------:R-:W-:-:S04]  /*0730*/  UIADD3 UR14, UPT, UPT, -UR7, 0x100000, URZ ;  /* 0x00100000070e7890 */ /* 0x000fc8000fffe1ff */
[----:B------:R-:W-:Y:S02]  /*0740*/  USHF.L.U32 UR15, UR14, 0xb, URZ ;  /* 0x0000000b0e0f7899 */ /* 0x000fe400080006ff */
[----:B------:R-:W-:Y:S01]  /*0750*/  USHF.L.U32 UR14, UR14, 0x1, URZ ;  /* 0x000000010e0e7899 */ /* 0x000fe200080006ff */
[----:B------:R-:W-:Y:S01]  /*0760*/  ELECT P0, URZ, PT ;  /* 0x0000000000ff782f */ /* 0x000fe20003800000 */
[----:B------:R-:W2:Y:S02]  /*0770*/  FENCE.VIEW.ASYNC.S ;  /* 0x00000000000073c6 */ /* 0x000ea40000000000 */
[----:B--2---:R2:W3:Y:S08]  /*0780*/  SYNCS.EXCH.64 URZ, [UR9+0x40], UR12 ;  /* 0x0000400c09ff75b2 */ /* 0x0044f00008000100 */
        /* <DEDUP_REMOVED lines=8> */
.L_x_10:
[----:B------:R-:W4:Y:S01]  /*0810*/  SHFL.IDX PT, R0, R72, RZ, 0x1f ;  /* 0x00001fff48007589 */ /* 0x000f2200000e0000 */
[----:B------:R-:W-:Y:S01]  /*0820*/  NOP ;  /* 0x0000000000007918 */ /* 0x000fe20000000000 */
[----:B----4-:R-:W-:-:S13]  /*0830*/  ISETP.NE.AND P0, PT, R0, 0x3, PT ;  /* 0x000000030000780c */ /* 0x010fda0003f05270 */
[----:B------:R-:W-:Y:S05]  /*0840*/  @P0 BRA `(.L_x_11) ;  /* 0x00000000002c0947 */ /* 0x000fea0003800000 */
[----:B---3--:R-:W-:Y:S01]  /*0850*/  UMOV UR8, 0x400 ;  /* 0x0000040000087882 */ /* 0x008fe20000000000 */
[----:B------:R-:W-:Y:S01]  /*0860*/  UMOV UR7, 0x20 ;  /* 0x0000002000077882 */ /* 0x000fe20000000000 */
[----:B------:R-:W-:Y:S02]  /*0870*/  ULEA UR8, UR37, UR8, 0x18 ;  /* 0x0000000825087291 */ /* 0x000fe4000f8ec0ff */
[----:B--2---:R-:W-:-:S04]  /*0880*/  UIADD3 UR12, UPT, UPT, -UR7, 0x100000, URZ ;  /* 0x00100000070c7890 */ /* 0x004fc8000fffe1ff */
[----:B------:R-:W-:Y:S02]  /*0890*/  USHF.L.U32 UR13, UR12, 0xb, URZ ;  /* 0x0000000b0c0d7899 */ /* 0x000fe400080006ff */
[----:B------:R-:W-:Y:S01]  /*08a0*/  USHF.L.U32 UR12, UR12, 0x1, URZ ;  /* 0x000000010c0c7899 */ /* 0x000fe200080006ff */
[----:B------:R-:W-:Y:S01]  /*08b0*/  ELECT P0, URZ, PT ;  /* 0x0000000000ff782f */ /* 0x000fe20003800000 */
[----:B------:R-:W2:Y:S10]  /*08c0*/  FENCE.VIEW.ASYNC.S ;  /* 0x00000000000073c6 */ /* 0x000eb40000000000 */
[----:B--2---:R4:W2:Y:S01]  /*08d0*/  SYNCS.EXCH.64 URZ, [UR8+0x80], UR12 ;  /* 0x0000800c08ff75b2 */ /* 0x0048a20008000100 */
[----:B------:R4:W3:Y:S02]  /*08e0*/  SYNCS.EXCH.64 URZ, [UR8+0x88], UR12 ;  /* 0x0000880c08ff75b2 */ /* 0x0008e40008000100 */
[----:B----4-:R-:W-:Y:S01]  /*08f0*/  NOP ;  /* 0x0000000000007918 */ /* 0x010fe20000000000 */
.L_x_11:
[----:B------:R-:W4:Y:S01]  /*0900*/  SHFL.IDX PT, R0, R72, RZ, 0x1f ;  /* 0x00001fff48007589 */ /* 0x000f2200000e0000 */
[----:B------:R-:W-:Y:S01]  /*0910*/  NOP ;  /* 0x0000000000007918 */ /* 0x000fe20000000000 */
[----:B----4-:R-:W-:-:S13]  /*0920*/  ISETP.NE.AND P0, PT, R0, 0x4, PT ;  /* 0x000000040000780c */ /* 0x010fda0003f05270 */
[----:B------:R-:W-:Y:S05]  /*0930*/  @P0 BRA `(.L_x_12) ;  /* 0x0000000000480947 */ /* 0x000fea0003800000 */
[----:B--2---:R-:W-:Y:S01]  /*0940*/  UMOV UR9, 0x1e0 ;  /* 0x000001e000097882 */ /* 0x004fe20000000000 */
[----:B---3--:R-:W-:Y:S01]  /*0950*/  UMOV UR8, 0x400 ;  /* 0x0000040000087882 */ /* 0x008fe20000000000 */
[----:B------:R-:W-:Y:S01]  /*0960*/  USEL UR9, UR9, 0x1a0, UP5 ;  /* 0x000001a009097887 */ /* 0x000fe2000a800000 */
        /* <DEDUP_REMOVED lines=10> */
[----:B--2---:R4:W2:Y:S08]  /*0a10*/  SYNCS.EXCH.64 URZ, [UR8+0x90], UR12 ;  /* 0x0000900c08ff75b2 */ /* 0x0048b00008000100 */
[----:B------:R4:W3:Y:S01]  /*0a20*/  SYNCS.EXCH.64 URZ, [UR8+0xa0], UR14 ;  /* 0x0000a00e08ff75b2 */ /* 0x0008e20008000100 */
[----:B------:R4:W1:Y:S01]  /*0a30*/  SYNCS.EXCH.64 URZ, [UR8+0x98], UR12 ;  /* 0x0000980c08ff75b2 */ /* 0x0008620008000100 */
[----:B------:R4:W1:Y:S02]  /*0a40*/  SYNCS.EXCH.64 URZ, [UR8+0xa8], UR14 ;  /* 0x0000a80e08ff75b2 */ /* 0x0008640008000100 */
[----:B----4-:R-:W-:Y:S01]  /*0a50*/  NOP ;  /* 0x0000000000007918 */ /* 0x010fe20000000000 */
.L_x_12:
[----:B------:R-:W4:Y:S01]  /*0a60*/  SHFL.IDX PT, R0, R72, RZ, 0x1f ;  /* 0x00001fff48007589 */ /* 0x000f2200000e0000 */
[----:B------:R-:W-:Y:S01]  /*0a70*/  NOP ;  /* 0x0000000000007918 */ /* 0x000fe20000000000 */
[----:B----4-:R-:W-:-:S13]  /*0a80*/  ISETP.NE.AND P0, PT, R0, 0x5, PT ;  /* 0x000000050000780c */ /* 0x010fda0003f05270 */
[----:B------:R-:W-:Y:S05]  /*0a90*/  @P0 BRA `(.L_x_13) ;  /* 0x0000000000540947 */ /* 0x000fea0003800000 */
[----:B--2---:R-:W-:Y:S01]  /*0aa0*/  UMOV UR9, 0x400 ;  /* 0x0000040000097882 */ /* 0x004fe20000000000 */
        /* <DEDUP_REMOVED lines=14> */
[----:B------:R4:W1:Y:S01]  /*0b90*/  SYNCS.EXCH.64 URZ, [UR9+0xd8], UR14 ;  /* 0x0000d80e09ff75b2 */ /* 0x0008620008000100 */
[----:B------:R4:W1:Y:S01]  /*0ba0*/  SYNCS.EXCH.64 URZ, [UR9+0xc0], UR12 ;  /* 0x0000c00c09ff75b2 */ /* 0x0008620008000100 */
[----:B------:R4:W1:Y:S01]  /*0bb0*/  SYNCS.EXCH.64 URZ, [UR9+0xe0], UR14 ;  /* 0x0000e00e09ff75b2 */ /* 0x0008620008000100 */
[----:B------:R4:W1:Y:S01]  /*0bc0*/  SYNCS.EXCH.64 URZ, [UR9+0xc8], UR12 ;  /* 0x0000c80c09ff75b2 */ /* 0x0008620008000100 */
[----:B------:R4:W1:Y:S02]  /*0bd0*/  SYNCS.EXCH.64 URZ, [UR9+0xe8], UR14 ;  /* 0x0000e80e09ff75b2 */ /* 0x0008640008000100 */
[----:B----4-:R-:W-:Y:S01]  /*0be0*/  NOP ;  /* 0x0000000000007918 */ /* 0x010fe20000000000 */
.L_x_13:
[----:B------:R-:W4:Y:S01]  /*0bf0*/  SHFL.IDX PT, R0, R72, RZ, 0x1f ;  /* 0x00001fff48007589 */ /* 0x000f2200000e0000 */
[----:B------:R-:W-:Y:S01]  /*0c00*/  ISETP.NE.OR P1, PT, RZ, UR10, !P1 ;  /* 0x0000000aff007c0c */ /* 0x000fe2000cf25670 */
        /* <DEDUP_REMOVED lines=12> */
[----:B------:R4:W3:Y:S01]  /*0cd0*/  SYNCS.EXCH.64 URZ, [UR8+0x100], UR12 ;  /* 0x0001000c08ff75b2 */ /* 0x0008e20008000100 */
[----:B------:R4:W1:Y:S01]  /*0ce0*/  SYNCS.EXCH.64 URZ, [UR8+0xf8], UR12 ;  /* 0x0000f80c08ff75b2 */ /* 0x0008620008000100 */
[----:B------:R4:W1:Y:S02]  /*0cf0*/  SYNCS.EXCH.64 URZ, [UR8+0x108], UR12 ;  /* 0x0001080c08ff75b2 */ /* 0x0008640008000100 */
[----:B----4-:R-:W-:Y:S01]  /*0d00*/  NOP ;  /* 0x0000000000007918 */ /* 0x010fe20000000000 */
.L_x_14:
[----:B------:R-:W-:Y:S01]  /*0d10*/  VOTEU.ALL UP1, P1 ;  /* 0x0000000000ff7886 */ /* 0x000fe20000820000 */
[----:B---3--:R-:W3:Y:S01]  /*0d20*/  LDCU UR8, c[0x0][0x36c] ;  /* 0x00006d80ff0877ac */ /* 0x008ee20008000800 */
[----:B------:R-:W-:Y:S01]  /*0d30*/  NOP ;  /* 0x0000000000007918 */ /* 0x000fe20000000000 */
[----:B------:R-:W-:Y:S01]  /*0d40*/  LOP3.LUT R10, R80, 0x1f, RZ, 0xc0, !PT ;  /* 0x0000001f500a7812 */ /* 0x000fe200078ec0ff */
[----:B--2---:R-:W-:Y:S01]  /*0d50*/  UMOV UR12, 0x20 ;  /* 0x00000020000c7882 */ /* 0x004fe20000000000 */
[----:B------:R-:W-:Y:S01]  /*0d60*/  @!UP1 UMOV UR7, 0x400 ;  /* 0x0000040000079882 */ /* 0x000fe20000000000 */
[----:B------:R-:W-:-:S04]  /*0d70*/  @!UP1 UIADD3 UR12, UPT, UPT, -UR12, 0x100000, URZ ;  /* 0x001000000c0c9890 */ /* 0x000fc8000fffe1ff */
[----:B------:R-:W-:Y:S02]  /*0d80*/  @!UP1 USHF.L.U32 UR13, UR12, 0xb, URZ ;  /* 0x0000000b0c0d9899 */ /* 0x000fe400080006ff */
[----:B------:R-:W-:Y:S02]  /*0d90*/  @!UP1 USHF.L.U32 UR12, UR12, 0x1, URZ ;  /* 0x000000010c0c9899 */ /* 0x000fe400080006ff */
[----:B------:R-:W-:Y:S01]  /*0da0*/  @!UP1 ULEA UR7, UR37, UR7, 0x18 ;  /* 0x0000000725079291 */ /* 0x000fe2000f8ec0ff */
[----:B------:R-:W-:Y:S01]  /*0db0*/  VOTEU.ALL UP1, P1 ;  /* 0x0000000000ff7886 */ /* 0x000fe20000820000 */
[----:B------:R-:W-:Y:S01]  /*0dc0*/  UISETP.NE.AND UP4, UPT, UR10, URZ, UPT ;  /* 0x000000ff0a00728c */ /* 0x000fe2000bf85270 */
[----:B------:R-:W2:Y:S09]  /*0dd0*/  FENCE.VIEW.ASYNC.S ;  /* 0x00000000000073c6 */ /* 0x000eb20000000000 */
[----:B--2---:R2:W4:Y:S01]  /*0de0*/  @!UP1 SYNCS.EXCH.64 URZ, [UR7+0x110], UR12 ;  /* 0x0001100c07ff95b2 */ /* 0x0045220008000100 */
[----:B---3--:R-:W-:-:S09]  /*0df0*/  UISETP.EQ.U32.AND UP1, UPT, UR8, 0x1, UPT ;  /* 0x000000010800788c */ /* 0x008fd2000bf22070 */
[----:B------:R-:W-:Y:S05]  /*0e00*/  BRA.U !UP1, `(.L_x_15) ;  /* 0x0000000109087547 */ /* 0x000fea000b800000 */
[----:B-1--4-:R-:W-:Y:S01]  /*0e10*/  UCGABAR_ARV ;  /* 0x00000000000079c7 */ /* 0x012fe20008000000 */
[----:B------:R-:W-:Y:S05]  /*0e20*/  BRA `(.L_x_16) ;  /* 0x0000000000047947 */ /* 0x000fea0003800000 */
.L_x_15:
[----:B-1--4-:R-:W-:Y:S01]  /*0e30*/  NOP ;  /* 0x0000000000007918 */ /* 0x012fe20000000000 */
.L_x_16:
[----:B------:R-:W1:Y:S01]  /*0e40*/  S2R R11, SR_CTAID.X ;  /* 0x00000000000b7919 */ /* 0x000e620000002500 */
[----:B------:R-:W-:-:S05]  /*0e50*/  CS2R.32 R68, SR_CgaSize ;  /* 0x0000000000447805 */ /* 0x000fca0000008a00 */
[----:B------:R-:W-:-:S05]  /*0e60*/  IMAD R68, R68, -0xa0, RZ ;  /* 0xffffff6044447824 */ /* 0x000fca00078e02ff */
[----:B------:R-:W-:-:S14]  /*0e70*/  R2UR UR8, R68 ;  /* 0x00000000440872ca */ /* 0x000fdc00000e0000 */
[----:B------:R-:W3:Y:S01]  /*0e80*/  LDCU UR8, c[0x0][UR8+0x2b0] ;  /* 0x00005600080877ac */ /* 0x000ee20008000800 */
[----:B------:R-:W-:-:S05]  /*0e90*/  CS2R.32 R0, SR_CgaSize ;  /* 0x0000000000007805 */ /* 0x000fca0000008a00 */
[----:B------:R-:W-:-:S06]  /*0ea0*/  IMAD R0, R0, -0xa0, RZ ;  /* 0xffffff6000007824 */ /* 0x000fcc00078e02ff */
[----:B------:R-:W4:Y:S01]  /*0eb0*/  LDC R0, c[0x0][R0+0x2a0] ;  /* 0x0000a80000007b82 */ /* 0x000f220000000800 */
[----:B------:R-:W-:Y:S01]  /*0ec0*/  PRMT R8, RZ, 0x7610, R8 ;  /* 0x00007610ff087816 */ /* 0x000fe20000000008 */
[----:B------:R-:W3:Y:S01]  /*0ed0*/  S2R R20, SR_CTAID.Y ;  /* 0x0000000000147919 */ /* 0x000ee20000002600 */
[----:B------:R-:W-:-:S05]  /*0ee0*/  CS2R.32 R68, SR_CgaSize ;  /* 0x0000000000447805 */ /* 0x000fca0000008a00 */
[----:B------:R-:W-:-:S05]  /*0ef0*/  IMAD R68, R68, -0xa0, RZ ;  /* 0xffffff6044447824 */ /* 0x000fca00078e02ff */
[----:B--2---:R-:W-:-:S14]  /*0f00*/  R2UR UR7, R68 ;  /* 0x00000000440772ca */ /* 0x004fdc00000e0000 */
[----:B------:R-:W2:Y:S01]  /*0f10*/  LDCU UR7, c[0x0][UR7+0x2b4] ;  /* 0x00005680070777ac */ /* 0x000ea20008000800 */
[----:B------:R-:W-:Y:S01]  /*0f20*/  UISETP.NE.AND UP2, UPT, UR10, 0x2, UPT ;  /* 0x000000020a00788c */ /* 0x000fe2000bf45270 */
[----:B------:R-:W3:Y:S01]  /*0f30*/  LDC R9, c[0x0][0xb24] ;  /* 0x0002c900ff097b82 */ /* 0x000ee20000000800 */
[----:B------:R-:W-:-:S05]  /*0f40*/  CS2R.32 R66, SR_CgaSize ;  /* 0x0000000000427805 */ /* 0x000fca0000008a00 */
[----:B------:R-:W-:-:S06]  /*0f50*/  IMAD R66, R66, -0xa0, RZ ;  /* 0xffffff6042427824 */ /* 0x000fcc00078e02ff */
[----:B------:R-:W4:Y:S08]  /*0f60*/  LDC R66, c[0x0][R66+0x2a4] ;  /* 0x0000a90042427b82 */ /* 0x000f300000000800 */
[----:B------:R-:W4:Y:S01]  /*0f70*/  LDC R26, c[0x0][0xb24] ;  /* 0x0002c900ff1a7b82 */ /* 0x000f220000000800 */
[----:B-1----:R-:W-:Y:S01]  /*0f80*/  I2FP.F32.U32 R4, R11 ;  /* 0x0000000b00047245 */ /* 0x002fe20000201000 */
[----:B------:R-:W-:-:S06]  /*0f90*/  IMAD.MOV.U32 R21, RZ, RZ, R11 ;  /* 0x000000ffff157224 */ /* 0x000fcc00078e000b */
[----:B------:R-:W1:Y:S01]  /*0fa0*/  S2UR UR36, SR_CTAID.Z ;  /* 0x00000000002479c3 */ /* 0x000e620000002700 */
[----:B---3--:R-:W-:Y:S02]  /*0fb0*/  ISETP.GE.AND P0, PT, R9, 0x1, PT ;  /* 0x000000010900780c */ /* 0x008fe40003f06270 */
[----:B------:R-:W-:Y:S01]  /*0fc0*/  I2FP.F32.U32 R2, R20 ;  /* 0x0000001400027245 */ /* 0x000fe20000201000 */
[----:B------:R-:W-:-:S04]  /*0fd0*/  FMUL R4, R4, UR8 ;  /* 0x0000000804047c20 */ /* 0x000fc80008400000 */
[----:B--2---:R-:W-:Y:S01]  /*0fe0*/  FMUL R2, R2, UR7 ;  /* 0x0000000702027c20 */ /* 0x004fe20008400000 */
[----:B------:R-:W2:Y:S01]  /*0ff0*/  F2I.U32.TRUNC.NTZ R68, R4 ;  /* 0x0000000400447305 */ /* 0x000ea2000020f000 */
[----:B------:R-:W3:Y:S07]  /*1000*/  LDCU UR7, c[0x0][0xb30] ;  /* 0x00016600ff0777ac */ /* 0x000eee0008000800 */
[----:B------:R-:W1:Y:S01]  /*1010*/  F2I.U32.TRUNC.NTZ R3, R2 ;  /* 0x0000000200037305 */ /* 0x000e62000020f000 */
[----:B--2---:R-:W-:-:S04]  /*1020*/  IMAD.MOV R68, RZ, RZ, -R68 ;  /* 0x000000ffff447224 */ /* 0x004fc800078e0a44 */
[----:B----4-:R-:W-:Y:S01]  /*1030*/  IMAD R68, R0, R68, R11 ;  /* 0x0000004400447224 */ /* 0x010fe200078e020b */
[----:B------:R-:W-:Y:S01]  /*1040*/  PRMT R0, RZ, 0x7610, R0 ;  /* 0x00007610ff007816 */ /* 0x000fe20000000000 */
[----:B---3--:R-:W-:Y:S01]  /*1050*/  UISETP.NE.AND UP3, UPT, UR7, 0x1, UPT ;  /* 0x000000010700788c */ /* 0x008fe2000bf65270 */
[----:B-1----:R-:W-:-:S05]  /*1060*/  IADD3 R3, PT, PT, -R3, RZ, RZ ;  /* 0x000000ff03037210 */ /* 0x002fca0007ffe1ff */
[----:B------:R-:W-:Y:S01]  /*1070*/  IMAD R66, R66, R3, R20 ;  /* 0x0000000342427224 */ /* 0x000fe200078e0214 */
[----:B------:R-:W-:Y:S06]  /*1080*/  BRA.U UP4, `(.L_x_17) ;  /* 0x0000000104247547 */ /* 0x000fec000b800000 */
[----:B------:R-:W-:Y:S01]  /*1090*/  ISETP.NE.AND P1, PT, R66, RZ, PT ;  /* 0x000000ff4200720c */ /* 0x000fe20003f25270 */
[----:B------:R-:W-:Y:S01]  /*10a0*/  IMAD.MOV.U32 R0, RZ, RZ, 0x3 ;  /* 0x00000003ff007424 */ /* 0x000fe200078e00ff */
[C---:B------:R-:W-:Y:S02]  /*10b0*/  LOP3.LUT R3, R68.reuse, 0xfffffffe, RZ, 0xc0, !PT ;  /* 0xfffffffe44037812 */ /* 0x040fe400078ec0ff */
[----:B------:R-:W-:Y:S02]  /*10c0*/  ISETP.LT.U32.OR P1, PT, R68, 0x2, !P1 ;  /* 0x000000024400780c */ /* 0x000fe40004f21470 */
[----:B------:R-:W-:Y:S02]  /*10d0*/  SHF.L.U32 R0, R0, R3, RZ ;  /* 0x0000000300007219 */ /* 0x000fe400000006ff */
[----:B------:R-:W-:Y:S02]  /*10e0*/  SEL R5, RZ, 0x1, !P1 ;  /* 0x00000001ff057807 */ /* 0x000fe40004800000 */
[----:B------:R-:W-:-:S05]  /*10f0*/  SEL R2, RZ, 0x2, !P1 ;  /* 0x00000002ff027807 */ /* 0x000fca0004800000 */
[----:B------:R-:W-:-:S05]  /*1100*/  IMAD.IADD R2, R5, 0x1, R2 ;  /* 0x0000000105027824 */ /* 0x000fca00078e0202 */
[----:B------:R-:W-:Y:S02]  /*1110*/  PRMT R8, R2, 0x7610, R8 ;  /* 0x0000761002087816 */ /* 0x000fe40000000008 */
.L_x_17:
[----:B------:R-:W-:Y:S05]  /*1120*/  @!P0 BRA `(.L_x_18) ;  /* 0x0000000000b88947 */ /* 0x000fea0003800000 */
[----:B------:R-:W1:Y:S01]  /*1130*/  LDC.64 R4, c[0x0][0xb18] ;  /* 0x0002c600ff047b82 */ /* 0x000e620000000a00 */
[----:B------:R-:W-:-:S07]  /*1140*/  ISETP.NE.AND P0, PT, R9, 0x1, PT ;  /* 0x000000010900780c */ /* 0x000fce0003f05270 */
[----:B------:R-:W2:Y:S08]  /*1150*/  LDC R14, c[0x0][0xb0c] ;  /* 0x0002c300ff0e7b82 */ /* 0x000eb00000000800 */
[----:B------:R-:W3:Y:S08]  /*1160*/  LDC R13, c[0x0][0x370] ;  /* 0x0000dc00ff0d7b82 */ /* 0x000ef00000000800 */
[----:B------:R-:W4:Y:S01]  /*1170*/  LDC R16, c[0x0][0x374] ;  /* 0x0000dd00ff107b82 */ /* 0x000f220000000800 */
[----:B-1----:R-:W-:-:S07]  /*1180*/  ISETP.NE.AND P1, PT, R4, 0x1, PT ;  /* 0x000000010400780c */ /* 0x002fce0003f25270 */
[----:B------:R-:W3:Y:S01]  /*1190*/  LDC.64 R6, c[0x0][0xb10] ;  /* 0x0002c400ff067b82 */ /* 0x000ee20000000a00 */
[----:B--2---:R-:W-:-:S07]  /*11a0*/  ISETP.NE.AND P2, PT, R14, 0x1, PT ;  /* 0x000000010e00780c */ /* 0x004fce0003f45270 */
[----:B------:R-:W1:Y:S08]  /*11b0*/  LDC R12, c[0x0][0xb20] ;  /* 0x0002c800ff0c7b82 */ /* 0x000e700000000800 */
[----:B------:R-:W2:Y:S01]  /*11c0*/  LDC.64 R2, c[0x0][0xb28] ;  /* 0x0002ca00ff027b82 */ /* 0x000ea20000000a00 */
[----:B----4-:R-:W-:-:S04]  /*11d0*/  IMAD.HI.U32 R15, R16, R5, RZ ;  /* 0x00000005100f7227 */ /* 0x010fc800078e00ff */
[----:B------:R-:W-:-:S04]  /*11e0*/  IMAD.HI.U32 R5, R20, R5, RZ ;  /* 0x0000000514057227 */ /* 0x000fc800078e00ff */
[----:B---3--:R-:W-:-:S04]  /*11f0*/  IMAD.HI.U32 R18, R13, R6, RZ ;  /* 0x000000060d127227 */ /* 0x008fc800078e00ff */
[C---:B------:R-:W-:Y:S01]  /*1200*/  IMAD.HI.U32 R22, R11.reuse, R6, RZ ;  /* 0x000000060b167227 */ /* 0x040fe200078e00ff */
[-C--:B------:R-:W-:Y:S02]  /*1210*/  @P2 SHF.R.U32.HI R13, RZ, R7.reuse, R18 ;  /* 0x00000007ff0d2219 */ /* 0x080fe40000011612 */
[-C--:B-1----:R-:W-:Y:S02]  /*1220*/  @P1 SHF.R.U32.HI R16, RZ, R12.reuse, R15 ;  /* 0x0000000cff101219 */ /* 0x082fe4000001160f */
[----:B------:R-:W-:Y:S02]  /*1230*/  SHF.R.U32.HI R5, RZ, R12, R5 ;  /* 0x0000000cff057219 */ /* 0x000fe40000011605 */
[----:B------:R-:W-:Y:S02]  /*1240*/  SHF.R.U32.HI R22, RZ, R7, R22 ;  /* 0x00000007ff167219 */ /* 0x000fe40000011616 */
[----:B------:R-:W-:Y:S01]  /*1250*/  SEL R5, R20, R5, !P1 ;  /* 0x0000000514057207 */ /* 0x000fe20004800000 */
[----:B--2---:R-:W-:Y:S01]  /*1260*/  IMAD.HI.U32 R18, R16, R2, RZ ;  /* 0x0000000210127227 */ /* 0x004fe200078e00ff */
[----:B------:R-:W-:-:S02]  /*1270*/  SEL R21, R11, R22, !P2 ;  /* 0x000000160b157207 */ /* 0x000fc40005000000 */
[----:B------:R-:W-:Y:S01]  /*1280*/  IADD3 R7, PT, PT, -R5, RZ, RZ ;  /* 0x000000ff05077210 */ /* 0x000fe20007ffe1ff */
[----:B------:R-:W-:Y:S01]  /*1290*/  IMAD.HI.U32 R6, R13, R2, RZ ;  /* 0x000000020d067227 */ /* 0x000fe200078e00ff */
[----:B------:R-:W-:-:S03]  /*12a0*/  @P0 SHF.R.U32.HI R16, RZ, R3, R18 ;  /* 0x00000003ff100219 */ /* 0x000fc60000011612 */
[----:B------:R-:W-:Y:S01]  /*12b0*/  IMAD R7, R4, R7, R20 ;  /* 0x0000000704077224 */ /* 0x000fe200078e0214 */
[----:B------:R-:W-:Y:S01]  /*12c0*/  @P0 SHF.R.U32.HI R13, RZ, R3, R6 ;  /* 0x00000003ff0d0219 */ /* 0x000fe20000011606 */
[----:B------:R-:W-:-:S04]  /*12d0*/  IMAD R16, R16, R9, RZ ;  /* 0x0000000910107224 */ /* 0x000fc800078e02ff */
[----:B------:R-:W-:Y:S01]  /*12e0*/  IMAD R6, R13, R9, RZ ;  /* 0x000000090d067224 */ /* 0x000fe200078e02ff */
[----:B------:R-:W-:-:S04]  /*12f0*/  ISETP.GE.AND P1, PT, R5, R16, PT ;  /* 0x000000100500720c */ /* 0x000fc80003f26270 */
[----:B------:R-:W-:Y:S01]  /*1300*/  ISETP.GE.OR P1, PT, R21, R6, P1 ;  /* 0x000000061500720c */ /* 0x000fe20000f26670 */
[----:B------:R-:W-:-:S05]  /*1310*/  IMAD.HI.U32 R6, R5, R2, RZ ;  /* 0x0000000205067227 */ /* 0x000fca00078e00ff */
[----:B------:R-:W-:-:S04]  /*1320*/  SHF.R.U32.HI R6, RZ, R3, R6 ;  /* 0x00000003ff067219 */ /* 0x000fc80000011606 */
[----:B------:R-:W-:-:S03]  /*1330*/  SEL R6, R5, R6, !P0 ;  /* 0x0000000605067207 */ /* 0x000fc60004000000 */
[----:B------:R-:W-:Y:S01]  /*1340*/  @!P1 IMAD.HI.U32 R12, R21, R2, RZ ;  /* 0x00000002150c9227 */ /* 0x000fe200078e00ff */
[----:B------:R-:W-:-:S04]  /*1350*/  IADD3 R2, PT, PT, -R6, RZ, RZ ;  /* 0x000000ff06027210 */ /* 0x000fc80007ffe1ff */
[----:B------:R-:W-:Y:S01]  /*1360*/  @!P1 SHF.R.U32.HI R12, RZ, R3, R12 ;  /* 0x00000003ff0c9219 */ /* 0x000fe2000001160c */
[----:B------:R-:W-:-:S03]  /*1370*/  IMAD R2, R9, R2, R5 ;  /* 0x0000000209027224 */ /* 0x000fc600078e0205 */
[----:B------:R-:W-:-:S05]  /*1380*/  @!P1 SEL R3, R21, R12, !P0 ;  /* 0x0000000c15039207 */ /* 0x000fca0004000000 */
[--C-:B------:R-:W-:Y:S02]  /*1390*/  @!P1 IMAD.IADD R6, R6, 0x1, -R3.reuse ;  /* 0x0000000106069824 */ /* 0x100fe400078e0a03 */
[----:B------:R-:W-:Y:S01]  /*13a0*/  @!P1 IMAD R3, R2, R13, R3 ;  /* 0x0000000d02039224 */ /* 0x000fe200078e0203 */
[----:B------:R-:W-:Y:S01]  /*13b0*/  IADD3 R2, PT, PT, -R21, RZ, RZ ;  /* 0x000000ff15027210 */ /* 0x000fe20007ffe1ff */
[----:B------:R-:W-:Y:S02]  /*13c0*/  @!P1 IMAD R5, R6, R9, R21 ;  /* 0x0000000906059224 */ /* 0x000fe400078e0215 */
[----:B------:R-:W-:Y:S02]  /*13d0*/  @!P1 IMAD.MOV.U32 R21, RZ, RZ, R3 ;  /* 0x000000ffff159224 */ /* 0x000fe400078e0003 */
[----:B------:R-:W-:Y:S02]  /*13e0*/  IMAD R2, R14, R2, R11 ;  /* 0x000000020e027224 */ /* 0x000fe400078e020b */
[----:B------:R-:W-:-:S02]  /*13f0*/  IMAD R20, R5, R4, R7 ;  /* 0x0000000405147224 */ /* 0x000fc400078e0207 */
[----:B------:R-:W-:Y:S02]  /*1400*/  IMAD R21, R21, R14, R2 ;  /* 0x0000000e15157224 */ /* 0x000fe400078e0202 */
.L_x_18:
[----:B------:R-:W-:Y:S05]  /*1410*/  BRA.U UP3, `(.L_x_19) ;  /* 0x0000000103407547 */ /* 0x000fea000b800000 */
[----:B------:R-:W1:Y:S08]  /*1420*/  LDC.64 R4, c[0x0][0xb10] ;  /* 0x0002c400ff047b82 */ /* 0x000e700000000a00 */
[----:B------:R-:W2:Y:S08]  /*1430*/  LDC.64 R2, c[0x0][0xb18] ;  /* 0x0002c600ff027b82 */ /* 0x000eb00000000a00 */
[----:B------:R-:W3:Y:S08]  /*1440*/  LDC R6, c[0x0][0xb20] ;  /* 0x0002c800ff067b82 */ /* 0x000ef00000000800 */
[----:B------:R-:W4:Y:S01]  /*1450*/  LDC R12, c[0x0][0xb0c] ;  /* 0x0002c300ff0c7b82 */ /* 0x000f220000000800 */
[----:B-1----:R-:W-:-:S05]  /*1460*/  IMAD.HI.U32 R4, R21, R4, RZ ;  /* 0x0000000415047227 */ /* 0x002fca00078e00ff */
[----:B------:R-:W-:Y:S01]  /*1470*/  SHF.R.U32.HI R4, RZ, R5, R4 ;  /* 0x00000005ff047219 */ /* 0x000fe20000011604 */
[----:B--2---:R-:W-:Y:S01]  /*1480*/  IMAD.HI.U32 R3, R20, R3, RZ ;  /* 0x0000000314037227 */ /* 0x004fe200078e00ff */
[----:B------:R-:W-:-:S04]  /*1490*/  ISETP.NE.AND P0, PT, R2, 0x1, PT ;  /* 0x000000010200780c */ /* 0x000fc80003f05270 */
[----:B---3--:R-:W-:-:S04]  /*14a0*/  SHF.R.U32.HI R3, RZ, R6, R3 ;  /* 0x00000006ff037219 */ /* 0x008fc80000011603 */
[----:B------:R-:W-:Y:S02]  /*14b0*/  SEL R3, R20, R3, !P0 ;  /* 0x0000000314037207 */ /* 0x000fe40004000000 */
[----:B----4-:R-:W-:-:S04]  /*14c0*/  ISETP.NE.AND P1, PT, R12, 0x1, PT ;  /* 0x000000010c00780c */ /* 0x010fc80003f25270 */
[----:B------:R-:W-:-:S05]  /*14d0*/  SEL R6, R21, R4, !P1 ;  /* 0x0000000415067207 */ /* 0x000fca0004800000 */
[----:B------:R-:W-:Y:S02]  /*14e0*/  IMAD.IADD R4, R3, 0x1, -R6 ;  /* 0x0000000103047824 */ /* 0x000fe400078e0a06 */
[----:B------:R-:W-:Y:S02]  /*14f0*/  IMAD.IADD R3, R6, 0x1, -R3 ;  /* 0x0000000106037824 */ /* 0x000fe400078e0a03 */
[----:B------:R-:W-:Y:S02]  /*1500*/  IMAD R21, R4, R12, R21 ;  /* 0x0000000c04157224 */ /* 0x000fe400078e0215 */
[----:B------:R-:W-:Y:S02]  /*1510*/  IMAD R20, R3, R2, R20 ;  /* 0x0000000203147224 */ /* 0x000fe400078e0214 */
.L_x_19:
[----:B------:R-:W-:Y:S05]  /*1520*/  BRA.U !UP1, `(.L_x_20) ;  /* 0x00000001090c7547 */ /* 0x000fea000b800000 */
[----:B------:R-:W-:Y:S01]  /*1530*/  UCGABAR_WAIT ;  /* 0x0000000000007dc7 */ /* 0x000fe20008000000 */
[----:B------:R-:W-:Y:S01]  /*1540*/  CCTL.IVALL ;  /* 0x00000000ff00798f */ /* 0x000fe20002000000 */
[----:B------:R-:W-:Y:S05]  /*1550*/  BRA `(.L_x_21) ;  /* 0x0000000000047947 */ /* 0x000fea0003800000 */
.L_x_20:
[----:B------:R-:W-:Y:S06]  /*1560*/  BAR.SYNC.DEFER_BLOCKING 0x0 ;  /* 0x0000000000007b1d */ /* 0x000fec0000010000 */
.L_x_21:
[----:B------:R-:W-:Y:S05]  /*1570*/  BRA.U UP2, `(.L_x_22) ;  /* 0x0000001502107547 */ /* 0x000fea000b800000 */
[----:B------:R-:W1:Y:S01]  /*1580*/  LDCU UR4, c[0x0][0x38c] ;  /* 0x00007180ff0477ac */ /* 0x000e620008000800 */
[----:B------:R-:W2:Y:S01]  /*1590*/  LDC R9, c[0x0][0x370] ;  /* 0x0000dc00ff097b82 */ /* 0x000ea20000000800 */
[C---:B------:R-:W-:Y:S01]  /*15a0*/  IMAD.SHL.U32 R17, R11.reuse, 0x40, RZ ;  /* 0x000000400b117824 */ /* 0x040fe200078e00ff */
[----:B------:R-:W-:Y:S01]  /*15b0*/  PLOP3.LUT P1, PT, PT, PT, UP5, 0x80, 0x8 ;  /* 0x000000000008781c */ /* 0x000fe20003f2f058 */
[----:B------:R-:W-:Y:S01]  /*15c0*/  HFMA2 R15, -RZ, RZ, 0, 5.9604644775390625e-08 ;  /* 0x00000001ff0f7431 */ /* 0x000fe200000001ff */
[----:B------:R-:W-:Y:S01]  /*15d0*/  UISETP.NE.AND UP1, UPT, UR10, URZ, UPT ;  /* 0x000000ff0a00728c */ /* 0x000fe2000bf25270 */
[----:B------:R-:W-:Y:S01]  /*15e0*/  HFMA2 R12, -RZ, RZ, 0, 0 ;  /* 0x00000000ff0c7431 */ /* 0x000fe200000001ff */
[----:B------:R-:W-:Y:S01]  /*15f0*/  ISETP.NE.AND P4, PT, R10, RZ, P5 ;  /* 0x000000ff0a00720c */ /* 0x000fe20002f85270 */
[----:B------:R-:W-:Y:S01]  /*1600*/  IMAD.SHL.U32 R16, R11, 0x80, RZ ;  /* 0x000000800b107824 */ /* 0x000fe200078e00ff */
[----:B------:R-:W3:Y:S01]  /*1610*/  LDC R0, c[0x0][0x374] ;  /* 0x0000dd00ff007b82 */ /* 0x000ee20000000800 */
[----:B------:R-:W-:Y:S01]  /*1620*/  PLOP3.LUT P1, PT, P1, PT, PT, 0x8, 0x80 ;  /* 0x000000000080781c */ /* 0x000fe20000f2e170 */
[----:B------:R-:W-:Y:S01]  /*1630*/  IMAD.MOV.U32 R14, RZ, RZ, RZ ;  /* 0x000000ffff0e7224 */ /* 0x000fe200078e00ff */
[----:B------:R-:W-:Y:S01]  /*1640*/  MOV R8, 0x1 ;  /* 0x0000000100087802 */ /* 0x000fe20000000f00 */
[----:B------:R-:W-:Y:S01]  /*1650*/  IMAD.MOV.U32 R10, RZ, RZ, RZ ;  /* 0x000000ffff0a7224 */ /* 0x000fe200078e00ff */
[----:B------:R-:W-:Y:S01]  /*1660*/  LOP3.LUT R17, R17, 0x40, RZ, 0xc0, !PT ;  /* 0x0000004011117812 */ /* 0x000fe200078ec0ff */
[----:B------:R-:W4:Y:S01]  /*1670*/  LDCU.64 UR14, c[0x0][0x348] ;  /* 0x00006900ff0e77ac */ /* 0x000f220008000a00 */
[----:B-1----:R-:W-:-:S02]  /*1680*/  UIADD3 UR5, UPT, UPT, UR4, 0x3f, URZ ;  /* 0x0000003f04057890 */ /* 0x002fc4000fffe0ff */
[----:B------:R-:W-:Y:S02]  /*1690*/  USEL UR22, UR6, 0x2, UP1 ;  /* 0x0000000206167887 */ /* 0x000fe40008800000 */
[----:B------:R-:W-:Y:S01]  /*16a0*/  USHF.R.S32.HI UR7, URZ, 0x1f, UR5 ;  /* 0x0000001fff077899 */ /* 0x000fe20008011405 */
[----:B------:R-:W-:-:S03]  /*16b0*/  UMOV UR23, URZ ;  /* 0x000000ff00177c82 */ /* 0x000fc60008000000 */
[----:B------:R-:W-:Y:S02]  /*16c0*/  ULEA.HI UR7, UR7, UR5, URZ, 0x6 ;  /* 0x0000000507077291 */ /* 0x000fe4000f8f30ff */
[----:B------:R-:W-:Y:S02]  /*16d0*/  UIADD3 UR5, UPT, UPT, UR4, -0x1, URZ ;  /* 0xffffffff04057890 */ /* 0x000fe4000fffe0ff */
[----:B------:R-:W-:Y:S02]  /*16e0*/  USHF.R.S32.HI UR7, URZ, 0x6, UR7 ;  /* 0x00000006ff077899 */ /* 0x000fe40008011407 */
[----:B------:R-:W-:Y:S02]  /*16f0*/  UISETP.GE.U32.AND UP2, UPT, UR5, -0x7f, UPT ;  /* 0xffffff810500788c */ /* 0x000fe4000bf46070 */
[----:B------:R-:W-:Y:S02]  /*1700*/  UISETP.LT.U32.AND UP0, UPT, UR7, 0x4, UPT ;  /* 0x000000040700788c */ /* 0x000fe4000bf01070 */
[----:B------:R-:W-:-:S02]  /*1710*/  UIADD3 UR4, UPT, UPT, UR4, 0x7e, URZ ;  /* 0x0000007e04047890 */ /* 0x000fc4000fffe0ff */
[----:B------:R-:W-:-:S04]  /*1720*/  USEL UR5, UR7, 0x4, UP0 ;  /* 0x0000000407057887 */ /* 0x000fc80008000000 */
[----:B------:R-:W-:Y:S02]  /*1730*/  UIADD3 UR21, UPT, UPT, UR5, -0x1, URZ ;  /* 0xffffffff05157890 */ /* 0x000fe4000fffe0ff */
[----:B------:R-:W-:Y:S02]  /*1740*/  @UP2 UIADD3 UR21, UPT, UPT, UR5, URZ, URZ ;  /* 0x000000ff05152290 */ /* 0x000fe4000fffe0ff */
[----:B------:R-:W-:Y:S02]  /*1750*/  UIADD3 UR29, UPT, UPT, UR7, -UR5, URZ ;  /* 0x80000005071d7290 */ /* 0x000fe4000fffe0ff */
[----:B------:R-:W-:Y:S02]  /*1760*/  UIADD3 UR13, UPT, UPT, UR21, 0x1, URZ ;  /* 0x00000001150d7890 */ /* 0x000fe4000fffe0ff */
[----:B--2-4-:R-:W-:-:S12]  /*1770*/  UIADD3 UR21, UPT, UPT, -UR21, URZ, URZ ;  /* 0x000000ff15157290 */ /* 0x014fd8000fffe1ff */
.L_x_42:
[----:B------:R-:W-:Y:S01]  /*1780*/  UISETP.NE.AND UP0, UPT, UR37, URZ, UPT ;  /* 0x000000ff2500728c */ /* 0x000fe2000bf05270 */
[----:B------:R-:W1:Y:S08]  /*1790*/  S2UR UR37, SR_CgaCtaId ;  /* 0x00000000002579c3 */ /* 0x000e700000008800 */
[----:B------:R-:W-:Y:S05]  /*17a0*/  BRA.U UP0, `(.L_x_23) ;  /* 0x0000000100347547 */ /* 0x000fea000b800000 */
[----:B------:R-:W2:Y:S01]  /*17b0*/  S2R R2, SR_CgaCtaId ;  /* 0x0000000000027919 */ /* 0x000ea20000008800 */
[----:B------:R-:W-:-:S04]  /*17c0*/  MOV R3, 0x400 ;  /* 0x0000040000037802 */ /* 0x000fc80000000f00 */
[----:B--2---:R-:W-:Y:S02]  /*17d0*/  LEA R3, R2, R3, 0x18 ;  /* 0x0000000302037211 */ /* 0x004fe400078ec0ff */
[----:B------:R-:W-:-:S03]  /*17e0*/  SHF.L.U32 R2, R8, 0x1f, RZ ;  /* 0x0000001f08027819 */ /* 0x000fc600000006ff */
[----:B------:R-:W-:-:S04]  /*17f0*/  IMAD R3, R10, 0x8, R3 ;  /* 0x000000080a037824 */ /* 0x000fc800078e0203 */
[----:B------:R-:W2:Y:S02]  /*1800*/  SYNCS.PHASECHK.TRANS64.TRYWAIT P0, [R3+URZ+0x100], R2 ;  /* 0x00010002030075a7 */ /* 0x000ea400080011ff */
[----:B--2---:R-:W-:Y:S05]  /*1810*/  @!P0 BRA `(.L_x_24) ;  /* 0x000000a000088947 */ /* 0x004fea0003800000 */
.L_x_185:
[----:B------:R-:W-:Y:S01]  /*1820*/  VIADD R10, R10, 0x1 ;  /* 0x000000010a0a7836 */ /* 0x000fe20000000000 */
[----:B------:R2:W-:Y:S04]  /*1830*/  SYNCS.ARRIVE.TRANS64.A1T0 RZ, [R3+URZ+0xf0], RZ ;  /* 0x0000f0ff03ff79a7 */ /* 0x0005e800081000ff */
[----:B------:R-:W-:-:S04]  /*1840*/  ISETP.NE.AND P0, PT, R10, 0x2, PT ;  /* 0x000000020a00780c */ /* 0x000fc80003f05270 */
[----:B------:R-:W-:Y:S02]  /*1850*/  SEL R10, R10, RZ, P0 ;  /* 0x000000ff0a0a7207 */ /* 0x000fe40000000000 */
[----:B--2---:R-:W-:-:S04]  /*1860*/  SEL R3, RZ, 0x1, P0 ;  /* 0x00000001ff037807 */ /* 0x004fc80000000000 */
[----:B------:R-:W-:-:S07]  /*1870*/  LOP3.LUT R8, R8, R3, RZ, 0x3c, !PT ;  /* 0x0000000308087212 */ /* 0x000fce00078e3cff */
.L_x_23:
[----:B------:R-:W-:Y:S01]  /*1880*/  UMOV UR6, 0x400 ;  /* 0x0000040000067882 */ /* 0x000fe20000000000 */
[----:B------:R-:W-:Y:S01]  /*1890*/  LEA.HI R3, R21, R21, RZ, 0x1 ;  /* 0x0000001515037211 */ /* 0x000fe200078f08ff */
[----:B-1----:R-:W-:Y:S01]  /*18a0*/  ULEA UR6, UR37, UR6, 0x18 ;  /* 0x0000000625067291 */ /* 0x002fe2000f8ec0ff */
[----:B------:R-:W-:Y:S01]  /*18b0*/  SHF.L.U32 R2, R15, 0x1f, RZ ;  /* 0x0000001f0f027819 */ /* 0x000fe200000006ff */
[----:B------:R-:W-:Y:S01]  /*18c0*/  UISETP.GE.U32.AND UP0, UPT, UR4, 0x7f, UPT ;  /* 0x0000007f0400788c */ /* 0x000fe2000bf06070 */
[----:B------:R-:W-:Y:S01]  /*18d0*/  R2UR UR35, R16 ;  /* 0x00000000102372ca */ /* 0x000fe200000e0000 */
[----:B------:R-:W-:Y:S01]  /*18e0*/  ULEA UR8, UR23, UR6, 0x3 ;  /* 0x0000000617087291 */ /* 0x000fe2000f8e18ff */
[----:B------:R-:W-:Y:S01]  /*18f0*/  IMAD.SHL.U32 R3, R3, 0x80, RZ ;  /* 0x0000008003037824 */ /* 0x000fe200078e00ff */
[----:B------:R-:W-:Y:S01]  /*1900*/  R2UR UR19, R17 ;  /* 0x00000000111372ca */ /* 0x000fe200000e0000 */
[----:B------:R-:W-:-:S03]  /*1910*/  UMOV UR30, URZ ;  /* 0x000000ff001e7c82 */ /* 0x000fc60008000000 */
[----:B------:R-:W-:-:S03]  /*1920*/  LOP3.LUT R3, R3, 0xffffff00, RZ, 0xc0, !PT ;  /* 0xffffff0003037812 */ /* 0x000fc600078ec0ff */
[----:B------:R1:W2:Y:S01]  /*1930*/  SYNCS.PHASECHK.TRANS64.TRYWAIT P0, [UR8+0x20], R2 ;  /* 0x00002002ff0075a7 */ /* 0x0002a20008001108 */
[----:B------:R-:W-:Y:S02]  /*1940*/  R2UR UR9, R3 ;  /* 0x00000000030972ca */ /* 0x000fe400000e0000 */
[----:B------:R-:W-:-:S11]  /*1950*/  R2UR UR8, R20 ;  /* 0x00000000140872ca */ /* 0x000fd600000e0000 */
[----:B------:R-:W-:Y:S02]  /*1960*/  ULOP3.LUT UR35, UR9, 0x80, UR35, 0xf8, !UPT ;  /* 0x0000008009237892 */ /* 0x000fe4000f8ef823 */
[----:B------:R-:W-:Y:S01]  /*1970*/  ULEA UR19, UR8, UR19, 0x7 ;  /* 0x0000001308137291 */ /* 0x000fe2000f8e38ff */
[----:B------:R-:W-:Y:S11]  /*1980*/  BRA.U !UP0, `(.L_x_25) ;  /* 0x0000000108f07547 */ /* 0x000ff6000b800000 */
[----:B------:R-:W-:Y:S01]  /*1990*/  UMOV UR31, UR21 ;  /* 0x00000015001f7c82 */ /* 0x000fe20008000000 */
[----:B------:R-:W-:Y:S01]  /*19a0*/  UMOV UR44, UR23 ;  /* 0x00000017002c7c82 */ /* 0x000fe20008000000 */
[----:B------:R-:W-:-:S05]  /*19b0*/  UMOV UR26, 0x20 ;  /* 0x00000020001a7882 */ /* 0x000fca0000000000 */
.L_x_31:
[----:B------:R-:W-:Y:S01]  /*19c0*/  ULEA UR33, UR44, UR6, 0x3 ;  /* 0x000000062c217291 */ /* 0x000fe2000f8e18ff */
[----:B------:R-:W-:Y:S01]  /*19d0*/  @P5 MOV R3, 0x18000 ;  /* 0x0001800000035802 */ /* 0x000fe20000000f00 */
[----:B-12---:R-:W-:Y:S10]  /*19e0*/  @P0 BRA `(.L_x_26) ;  /* 0x00000000000c0947 */ /* 0x006ff40003800000 */
[----:B------:R-:W-:-:S04]  /*19f0*/  SHF.L.U32 R5, R15, 0x1f, RZ ;  /* 0x0000001f0f057819 */ /* 0x000fc800000006ff */
[----:B------:R-:W2:Y:S02]  /*1a00*/  SYNCS.PHASECHK.TRANS64.TRYWAIT P0, [UR33+0x20], R5 ;  /* 0x00002005ff0075a7 */ /* 0x000ea40008001121 */
[----:B--2---:R-:W-:Y:S05]  /*1a10*/  @!P0 BRA `(.L_x_27) ;  /* 0x0000009c009c8947 */ /* 0x004fea0003800000 */
.L_x_26:
[----:B------:R2:W-:Y:S01]  /*1a20*/  @P5 SYNCS.ARRIVE.TRANS64 RZ, [UR33], R3 ;  /* 0x00000003ffff59a7 */ /* 0x0005e20008000021 */
[----:B------:R-:W-:Y:S02]  /*1a30*/  ULOP3.LUT UR8, UR22, 0x2, URZ, 0xfc, !UPT ;  /* 0x0000000216087892 */ /* 0x000fe4000f8efcff */
[----:B------:R-:W-:Y:S02]  /*1a40*/  UIADD3 UR31, UPT, UPT, UR31, 0x1, URZ ;  /* 0x000000011f1f7890 */ /* 0x000fe4000fffe0ff */
[----:B------:R-:W-:Y:S02]  /*1a50*/  UISETP.NE.AND UP0, UPT, UR8, 0x2, UPT ;  /* 0x000000020800788c */ /* 0x000fe4000bf05270 */
[----:B------:R-:W-:-:S07]  /*1a60*/  UISETP.NE.AND UP2, UPT, UR31, 0x1, UPT ;  /* 0x000000011f00788c */ /* 0x000fce000bf45270 */
[----:B------:R-:W-:Y:S05]  /*1a70*/  BRA.U UP0, `(.L_x_28) ;  /* 0x0000000100047547 */ /* 0x000fea000b800000 */
[----:B------:R-:W-:Y:S05]  /*1a80*/  BPT.TRAP 0x1 ;  /* 0x000000040000795c */ /* 0x000fea0000300000 */
.L_x_28:
[----:B------:R-:W-:Y:S04]  /*1a90*/  BSSY.RECONVERGENT B0, `(.L_x_29) ;  /* 0x0000003000007945 */ /* 0x000fe80003800200 */
[----:B------:R-:W-:Y:S05]  /*1aa0*/  @!P4 BRA `(.L_x_30) ;  /* 0x000000000004c947 */ /* 0x000fea0003800000 */
[----:B------:R-:W-:Y:S05]  /*1ab0*/  BPT.TRAP 0x1 ;  /* 0x000000040000795c */ /* 0x000fea0000300000 */
.L_x_30:
[----:B------:R-:W-:Y:S05]  /*1ac0*/  BSYNC.RECONVERGENT B0 ;  /* 0x0000000000007941 */ /* 0x000fea0003800200 */
.L_x_29:
[----:B------:R-:W-:Y:S02]  /*1ad0*/  UIADD3 UR23, UPT, UPT, UR44, 0x1, URZ ;  /* 0x000000012c177890 */ /* 0x000fe4000fffe0ff */
[----:B------:R-:W-:Y:S02]  /*1ae0*/  ULEA UR24, UR44, UR6, 0xf ;  /* 0x000000062c187291 */ /* 0x000fe4000f8e78ff */
[----:B------:R-:W-:Y:S02]  /*1af0*/  UISETP.NE.AND UP0, UPT, UR23, 0x4, UPT ;  /* 0x000000041700788c */ /* 0x000fe4000bf05270 */
[----:B------:R-:W-:Y:S02]  /*1b00*/  UIADD3 UR42, UP1, UPT, UR14, 0x80, URZ ;  /* 0x000000800e2a7890 */ /* 0x000fe4000ff3e0ff */
[----:B------:R-:W-:Y:S02]  /*1b10*/  USEL UR9, URZ, 0x1, UP0 ;  /* 0x00000001ff097887 */ /* 0x000fe40008000000 */
[----:B------:R-:W-:-:S02]  /*1b20*/  USEL UR23, UR23, URZ, UP0 ;  /* 0x000000ff17177287 */ /* 0x000fc40008000000 */
[----:B------:R-:W-:Y:S02]  /*1b30*/  UIADD3 UR40, UP0, UPT, UR14, 0x180, URZ ;  /* 0x000001800e287890 */ /* 0x000fe4000ff1e0ff */
[----:B------:R-:W-:Y:S01]  /*1b40*/  ULEA UR8, UR23, UR6, 0x3 ;  /* 0x0000000617087291 */ /* 0x000fe2000f8e18ff */
[----:B------:R-:W-:Y:S01]  /*1b50*/  LOP3.LUT R15, R15, UR9, RZ, 0x3c, !PT ;  /* 0x000000090f0f7c12 */ /* 0x000fe2000f8e3cff */
[----:B------:R-:W-:Y:S02]  /*1b60*/  UIADD3 UR34, UPT, UPT, UR26, -0x20, URZ ;  /* 0xffffffe01a227890 */ /* 0x000fe4000fffe0ff */
[----:B------:R-:W-:Y:S01]  /*1b70*/  ULOP3.LUT UR33, UR33, 0xfefffff8, URZ, 0xc0, !UPT ;  /* 0xfefffff821217892 */ /* 0x000fe2000f8ec0ff */
[----:B-1----:R-:W-:Y:S01]  /*1b80*/  SHF.L.U32 R2, R15, 0x1f, RZ ;  /* 0x0000001f0f027819 */ /* 0x002fe200000006ff */
[----:B------:R-:W-:Y:S02]  /*1b90*/  UIADD3.X UR43, UPT, UPT, URZ, UR15, URZ, UP1, !UPT ;  /* 0x0000000fff2b7290 */ /* 0x000fe40008ffe4ff */
[----:B------:R-:W-:Y:S01]  /*1ba0*/  UIADD3 UR32, UPT, UPT, UR24, 0x8400, URZ ;  /* 0x0000840018207890 */ /* 0x000fe2000fffe0ff */
[----:B------:R4:W1:Y:S01]  /*1bb0*/  SYNCS.PHASECHK.TRANS64.TRYWAIT P0, [UR8+0x20], R2 ;  /* 0x00002002ff0075a7 */ /* 0x0008620008001108 */
[----:B------:R-:W-:-:S02]  /*1bc0*/  ULEA UR8, UR44, UR6, 0xe ;  /* 0x000000062c087291 */ /* 0x000fc4000f8e70ff */
[----:B------:R-:W-:Y:S02]  /*1bd0*/  UIADD3 UR24, UPT, UPT, UR24, 0xc400, URZ ;  /* 0x0000c40018187890 */ /* 0x000fe4000fffe0ff */
[----:B------:R-:W-:Y:S02]  /*1be0*/  UIADD3.X UR41, UPT, UPT, URZ, UR15, URZ, UP0, !UPT ;  /* 0x0000000fff297290 */ /* 0x000fe400087fe4ff */
[----:B------:R-:W-:Y:S02]  /*1bf0*/  UIADD3 UR16, UPT, UPT, UR8, 0x28400, URZ ;  /* 0x0002840008107890 */ /* 0x000fe4000fffe0ff */
[----:B------:R-:W-:Y:S01]  /*1c00*/  UIADD3 UR8, UPT, UPT, UR8, 0x2a400, URZ ;  /* 0x0002a40008087890 */ /* 0x000fe2000fffe0ff */
[----:B------:R-:W-:Y:S01]  /*1c10*/  UMOV UR38, 0x0 ;  /* 0x0000000000267882 */ /* 0x000fe20000000000 */
[----:B------:R-:W-:Y:S01]  /*1c20*/  UMOV UR39, 0x10000000 ;  /* 0x1000000000277882 */ /* 0x000fe20000000000 */
[----:B------:R-:W-:Y:S01]  /*1c30*/  UMOV UR27, UR35 ;  /* 0x00000023001b7c82 */ /* 0x000fe20008000000 */
[----:B------:R-:W-:Y:S01]  /*1c40*/  UMOV UR28, UR36 ;  /* 0x00000024001c7c82 */ /* 0x000fe20008000000 */
[----:B------:R-:W-:Y:S01]  /*1c50*/  UMOV UR25, UR33 ;  /* 0x0000002100197c82 */ /* 0x000fe20008000000 */
[----:B------:R-:W-:Y:S01]  /*1c60*/  UMOV UR20, UR36 ;  /* 0x0000002400147c82 */ /* 0x000fe20008000000 */
[----:B------:R-:W-:Y:S01]  /*1c70*/  UMOV UR17, UR33 ;  /* 0x0000002100117c82 */ /* 0x000fe20008000000 */
[----:B------:R-:W-:Y:S01]  /*1c80*/  UMOV UR18, UR34 ;  /* 0x0000002200127c82 */ /* 0x000fe20008000000 */
[----:B------:R-:W-:Y:S01]  /*1c90*/  UTMALDG.3D.2CTA [UR32], [UR42], desc[UR38] ;  /* 0x000026202a0075b4 */ /* 0x000fe20008211000 */
[----:B------:R-:W-:Y:S01]  /*1ca0*/  UMOV UR10, UR26 ;  /* 0x0000001a000a7c82 */ /* 0x000fe20008000000 */
[----:B------:R-:W-:Y:S01]  /*1cb0*/  UMOV UR11, UR19 ;  /* 0x00000013000b7c82 */ /* 0x000fe20008000000 */
[----:B------:R-:W-:Y:S01]  /*1cc0*/  UMOV UR12, UR36 ;  /* 0x00000024000c7c82 */ /* 0x000fe20008000000 */
[----:B------:R-:W-:Y:S01]  /*1cd0*/  UMOV UR9, UR33 ;  /* 0x0000002100097c82 */ /* 0x000fe20008000000 */
[----:B------:R-:W-:Y:S01]  /*1ce0*/  UMOV UR30, UR13 ;  /* 0x0000000d001e7c82 */ /* 0x000fe20008000000 */
[----:B------:R-:W-:Y:S01]  /*1cf0*/  UMOV UR44, UR23 ;  /* 0x00000017002c7c82 */ /* 0x000fe20008000000 */
[----:B------:R2:W-:Y:S01]  /*1d00*/  UTMALDG.3D.2CTA [UR24], [UR42], desc[UR38] ;  /* 0x000026182a0075b4 */ /* 0x0005e20008211000 */
[----:B------:R4:W-:Y:S01]  /*1d10*/  UTMALDG.3D.2CTA [UR16], [UR40], desc[UR38] ;  /* 0x00002610280075b4 */ /* 0x0009e20008211000 */
[----:B------:R4:W-:Y:S01]  /*1d20*/  UTMALDG.3D.2CTA [UR8], [UR40], desc[UR38] ;  /* 0x00002608280075b4 */ /* 0x0009e20008211000 */
[----:B--2---:R-:W-:Y:S01]  /*1d30*/  UIADD3 UR26, UPT, UPT, UR26, 0x40, URZ ;  /* 0x000000401a1a7890 */ /* 0x004fe2000fffe0ff */
[----:B----4-:R-:W-:Y:S11]  /*1d40*/  BRA.U UP2, `(.L_x_31) ;  /* 0xfffffffd021c7547 */ /* 0x010ff6000b83ffff */
.L_x_25:
[----:B------:R-:W-:Y:S01]  /*1d50*/  ULEA UR8, UR23, UR6, 0x3 ;  /* 0x0000000617087291 */ /* 0x000fe2000f8e18ff */
[----:B-1----:R-:W-:Y:S01]  /*1d60*/  SHF.L.U32 R2, R15, 0x1f, RZ ;  /* 0x0000001f0f027819 */ /* 0x002fe200000006ff */
[----:B------:R-:W-:Y:S01]  /*1d70*/  @!P1 SYNCS.ARRIVE.TRANS64.A1T0 RZ, [UR6+0x88], RZ ;  /* 0x000088ffffff99a7 */ /* 0x000fe20008100006 */
[----:B------:R-:W-:-:S06]  /*1d80*/  UISETP.GT.AND UP0, UPT, UR7, UR5, UPT ;  /* 0x000000050700728c */ /* 0x000fcc000bf04270 */
[----:B--2---:R1:W2:Y:S03]  /*1d90*/  SYNCS.PHASECHK.TRANS64.TRYWAIT P0, [UR8+0x20], R2 ;  /* 0x00002002ff0075a7 */ /* 0x0042a60008001108 */
[----:B------:R-:W-:Y:S05]  /*1da0*/  BRA.U !UP0, `(.L_x_32) ;  /* 0x0000000108e87547 */ /* 0x000fea000b800000 */
[----:B------:R-:W-:Y:S01]  /*1db0*/  UIADD3 UR31, UPT, UPT, UR29, UR30, URZ ;  /* 0x0000001e1d1f7290 */ /* 0x000fe2000fffe0ff */
[----:B------:R-:W-:-:S11]  /*1dc0*/  UMOV UR44, UR23 ;  /* 0x00000017002c7c82 */ /* 0x000fd60008000000 */
.L_x_38:
[----:B------:R-:W-:Y:S01]  /*1dd0*/  ULEA UR33, UR44, UR6, 0x3 ;  /* 0x000000062c217291 */ /* 0x000fe2000f8e18ff */
[----:B--2---:R-:W-:Y:S01]  /*1de0*/  @P5 MOV R3, 0x18000 ;  /* 0x0001800000035802 */ /* 0x004fe20000000f00 */
[----:B-12---:R-:W-:Y:S10]  /*1df0*/  @P0 BRA `(.L_x_33) ;  /* 0x00000000000c0947 */ /* 0x006ff40003800000 */
[----:B------:R-:W-:-:S04]  /*1e00*/  SHF.L.U32 R5, R15, 0x1f, RZ ;  /* 0x0000001f0f057819 */ /* 0x000fc800000006ff */
[----:B------:R-:W2:Y:S02]  /*1e10*/  SYNCS.PHASECHK.TRANS64.TRYWAIT P0, [UR33+0x20], R5 ;  /* 0x00002005ff0075a7 */ /* 0x000ea40008001121 */
[----:B--2---:R-:W-:Y:S05]  /*1e20*/  @!P0 BRA `(.L_x_34) ;  /* 0x0000009800b08947 */ /* 0x004fea0003800000 */
.L_x_33:
[----:B------:R2:W-:Y:S01]  /*1e30*/  @P5 SYNCS.ARRIVE.TRANS64 RZ, [UR33], R3 ;  /* 0x00000003ffff59a7 */ /* 0x0005e20008000021 */
[----:B------:R-:W-:-:S04]  /*1e40*/  ULOP3.LUT UR8, UR22, 0x2, URZ, 0xfc, !UPT ;  /* 0x0000000216087892 */ /* 0x000fc8000f8efcff */
[----:B------:R-:W-:-:S09]  /*1e50*/  UISETP.NE.AND UP0, UPT, UR8, 0x2, UPT ;  /* 0x000000020800788c */ /* 0x000fd2000bf05270 */
[----:B------:R-:W-:Y:S05]  /*1e60*/  BRA.U UP0, `(.L_x_35) ;  /* 0x0000000100047547 */ /* 0x000fea000b800000 */
[----:B------:R-:W-:Y:S05]  /*1e70*/  BPT.TRAP 0x1 ;  /* 0x000000040000795c */ /* 0x000fea0000300000 */
.L_x_35:
[----:B------:R-:W-:Y:S04]  /*1e80*/  BSSY.RECONVERGENT B0, `(.L_x_36) ;  /* 0x0000003000007945 */ /* 0x000fe80003800200 */
[----:B------:R-:W-:Y:S05]  /*1e90*/  @!P4 BRA `(.L_x_37) ;  /* 0x000000000004c947 */ /* 0x000fea0003800000 */
[----:B------:R-:W-:Y:S05]  /*1ea0*/  BPT.TRAP 0x1 ;  /* 0x000000040000795c */ /* 0x000fea0000300000 */
.L_x_37:
[----:B------:R-:W-:Y:S05]  /*1eb0*/  BSYNC.RECONVERGENT B0 ;  /* 0x0000000000007941 */ /* 0x000fea0003800200 */
.L_x_36:
[----:B------:R-:W-:Y:S02]  /*1ec0*/  UIADD3 UR23, UPT, UPT, UR44, 0x1, URZ ;  /* 0x000000012c177890 */ /* 0x000fe4000fffe0ff */
[----:B------:R-:W-:Y:S02]  /*1ed0*/  ULEA UR24, UR44, UR6, 0xf ;  /* 0x000000062c187291 */ /* 0x000fe4000f8e78ff */
[----:B------:R-:W-:Y:S02]  /*1ee0*/  UISETP.NE.AND UP0, UPT, UR23, 0x4, UPT ;  /* 0x000000041700788c */ /* 0x000fe4000bf05270 */
[----:B------:R-:W-:Y:S02]  /*1ef0*/  UIADD3 UR42, UP1, UPT, UR14, 0x80, URZ ;  /* 0x000000800e2a7890 */ /* 0x000fe4000ff3e0ff */
[----:B------:R-:W-:Y:S02]  /*1f00*/  USEL UR9, URZ, 0x1, UP0 ;  /* 0x00000001ff097887 */ /* 0x000fe40008000000 */
[----:B------:R-:W-:-:S02]  /*1f10*/  USEL UR23, UR23, URZ, UP0 ;  /* 0x000000ff17177287 */ /* 0x000fc40008000000 */
[----:B------:R-:W-:Y:S02]  /*1f20*/  USHF.L.U32 UR34, UR30, 0x6, URZ ;  /* 0x000000061e227899 */ /* 0x000fe400080006ff */
[----:B------:R-:W-:Y:S01]  /*1f30*/  ULEA UR8, UR23, UR6, 0x3 ;  /* 0x0000000617087291 */ /* 0x000fe2000f8e18ff */
[----:B------:R-:W-:Y:S01]  /*1f40*/  LOP3.LUT R15, R15, UR9, RZ, 0x3c, !PT ;  /* 0x000000090f0f7c12 */ /* 0x000fe2000f8e3cff */
[----:B------:R-:W-:Y:S02]  /*1f50*/  UIADD3 UR40, UP0, UPT, UR14, 0x180, URZ ;  /* 0x000001800e287890 */ /* 0x000fe4000ff1e0ff */
[----:B------:R-:W-:Y:S01]  /*1f60*/  ULOP3.LUT UR33, UR33, 0xfefffff8, URZ, 0xc0, !UPT ;  /* 0xfefffff821217892 */ /* 0x000fe2000f8ec0ff */
[----:B-1----:R-:W-:Y:S01]  /*1f70*/  SHF.L.U32 R2, R15, 0x1f, RZ ;  /* 0x0000001f0f027819 */ /* 0x002fe200000006ff */
[----:B------:R-:W-:Y:S02]  /*1f80*/  UIADD3.X UR43, UPT, UPT, URZ, UR15, URZ, UP1, !UPT ;  /* 0x0000000fff2b7290 */ /* 0x000fe40008ffe4ff */
[----:B------:R-:W-:Y:S01]  /*1f90*/  UIADD3 UR32, UPT, UPT, UR24, 0x8400, URZ ;  /* 0x0000840018207890 */ /* 0x000fe2000fffe0ff */
[----:B------:R4:W1:Y:S01]  /*1fa0*/  SYNCS.PHASECHK.TRANS64.TRYWAIT P0, [UR8+0x20], R2 ;  /* 0x00002002ff0075a7 */ /* 0x0008620008001108 */
[----:B------:R-:W-:-:S02]  /*1fb0*/  ULEA UR8, UR44, UR6, 0xe ;  /* 0x000000062c087291 */ /* 0x000fc4000f8e70ff */
[----:B------:R-:W-:Y:S02]  /*1fc0*/  UIADD3 UR26, UPT, UPT, UR34, 0x20, URZ ;  /* 0x00000020221a7890 */ /* 0x000fe4000fffe0ff */
        /* <DEDUP_REMOVED lines=12> */
[----:B------:R4:W-:Y:S01]  /*2090*/  UTMALDG.3D.2CTA [UR32], [UR42], desc[UR38] ;  /* 0x000026202a0075b4 */ /* 0x0009e20008211000 */
[----:B------:R-:W-:Y:S01]  /*20a0*/  UMOV UR11, UR19 ;  /* 0x00000013000b7c82 */ /* 0x000fe20008000000 */
[----:B------:R-:W-:Y:S01]  /*20b0*/  UMOV UR12, UR36 ;  /* 0x00000024000c7c82 */ /* 0x000fe20008000000 */
[----:B------:R-:W-:Y:S01]  /*20c0*/  UMOV UR9, UR33 ;  /* 0x0000002100097c82 */ /* 0x000fe20008000000 */
[----:B------:R-:W-:Y:S01]  /*20d0*/  UMOV UR10, UR26 ;  /* 0x0000001a000a7c82 */ /* 0x000fe20008000000 */
[----:B------:R-:W-:Y:S01]  /*20e0*/  UIADD3 UR30, UPT, UPT, UR30, 0x1, URZ ;  /* 0x000000011e1e7890 */ /* 0x000fe2000fffe0ff */
[----:B------:R-:W-:Y:S01]  /*20f0*/  UMOV UR44, UR23 ;  /* 0x00000017002c7c82 */ /* 0x000fe20008000000 */
[----:B------:R4:W-:Y:S02]  /*2100*/  UTMALDG.3D.2CTA [UR24], [UR42], desc[UR38] ;  /* 0x000026182a0075b4 */ /* 0x0009e40008211000 */
[----:B------:R-:W-:Y:S01]  /*2110*/  UISETP.NE.AND UP0, UPT, UR30, UR31, UPT ;  /* 0x0000001f1e00728c */ /* 0x000fe2000bf05270 */
[----:B------:R4:W-:Y:S01]  /*2120*/  UTMALDG.3D.2CTA [UR16], [UR40], desc[UR38] ;  /* 0x00002610280075b4 */ /* 0x0009e20008211000 */
[----:B------:R4:W-:Y:S07]  /*2130*/  UTMALDG.3D.2CTA [UR8], [UR40], desc[UR38] ;  /* 0x00002608280075b4 */ /* 0x0009ee0008211000 */
[----:B----4-:R-:W-:Y:S05]  /*2140*/  BRA.U UP0, `(.L_x_38) ;  /* 0xfffffffd00207547 */ /* 0x010fea000b83ffff */
.L_x_32:
[----:B-1----:R-:W-:Y:S01]  /*2150*/  LEA R2, R14, UR6, 0x3 ;  /* 0x000000060e027c11 */ /* 0x002fe2000f8e18ff */
[----:B------:R-:W-:Y:S01]  /*2160*/  NOP ;  /* 0x0000000000007918 */ /* 0x000fe20000000000 */
[----:B--2---:R-:W-:Y:S02]  /*2170*/  SHF.L.U32 R3, R12, 0x1f, RZ ;  /* 0x0000001f0c037819 */ /* 0x004fe400000006ff */
[----:B------:R-:W-:Y:S02]  /*2180*/  LEA R4, R14, UR6, 0x4 ;  /* 0x000000060e047c11 */ /* 0x000fe4000f8e20ff */
[----:B------:R-:W1:Y:S02]  /*2190*/  SYNCS.PHASECHK.TRANS64.TRYWAIT P0, [R2+URZ+0x90], R3 ;  /* 0x00009003020075a7 */ /* 0x000e6400080011ff */
[----:B-1----:R-:W-:Y:S05]  /*21a0*/  @!P0 BRA `(.L_x_39) ;  /* 0x0000009400e88947 */ /* 0x002fea0003800000 */
.L_x_188:
[----:B------:R-:W2:Y:S01]  /*21b0*/  LDS.128 R4, [R4+0x120] ;  /* 0x0001200004047984 */ /* 0x000ea20000000c00 */
[----:B------:R-:W-:Y:S01]  /*21c0*/  ISETP.GE.AND P0, PT, R26, 0x1, PT ;  /* 0x000000011a00780c */ /* 0x000fe20003f06270 */
[----:B-1----:R-:W-:Y:S01]  /*21d0*/  VIADD R2, R2, 0xa0 ;  /* 0x000000a002027836 */ /* 0x002fe20000000000 */
[----:B------:R-:W-:Y:S01]  /*21e0*/  @!PT LDS RZ, [RZ] ;  /* 0x00000000fffff984 */ /* 0x000fe20000000800 */
[----:B------:R-:W-:Y:S01]  /*21f0*/  @!PT LDS RZ, [RZ] ;  /* 0x00000000fffff984 */ /* 0x000fe20000000800 */
[----:B------:R-:W-:Y:S01]  /*2200*/  @!PT LDS RZ, [RZ] ;  /* 0x00000000fffff984 */ /* 0x000fe20000000800 */
[----:B------:R-:W-:Y:S01]  /*2210*/  @!PT LDS RZ, [RZ] ;  /* 0x00000000fffff984 */ /* 0x000fe20000000800 */
[----:B------:R1:W-:Y:S06]  /*2220*/  MEMBAR.ALL.CTA ;  /* 0x0000000000007992 */ /* 0x0003ec0000008000 */
[----:B-1----:R-:W1:Y:S01]  /*2230*/  FENCE.VIEW.ASYNC.S ;  /* 0x00000000000073c6 */ /* 0x002e620000000000 */
[----:B------:R-:W-:-:S04]  /*2240*/  PRMT R2, RZ, 0x654, R2 ;  /* 0x00000654ff027816 */ /* 0x000fc80000000002 */
[----:B-1----:R1:W-:Y:S01]  /*2250*/  SYNCS.ARRIVE.TRANS64.RED.A1T0 RZ, [R2+URZ], RZ ;  /* 0x000000ff02ff79a7 */ /* 0x0023e200081004ff */
[----:B--2---:R-:W-:-:S13]  /*2260*/  LOP3.LUT P2, RZ, R6, 0x1, RZ, 0xc0, !PT ;  /* 0x0000000106ff7812 */ /* 0x004fda000784c0ff */
[----:B------:R-:W-:Y:S01]  /*2270*/  @P2 SHF.R.U32.HI R3, RZ, 0x10, R5 ;  /* 0x00000010ff032819 */ /* 0x000fe20000011605 */
[----:B------:R-:W-:Y:S01]  /*2280*/  VOTEU.ANY UP0, P2 ;  /* 0x0000000000ff7886 */ /* 0x000fe20001000100 */
[----:B------:R-:W-:Y:S02]  /*2290*/  @P2 MOV R13, R4 ;  /* 0x00000004000d2202 */ /* 0x000fe40000000f00 */
[----:B------:R-:W-:Y:S02]  /*22a0*/  @P2 R2UR.BROADCAST UR8, R3 ;  /* 0x00000000030822ca */ /* 0x000fe400008e0000 */
[----:B------:R-:W-:-:S11]  /*22b0*/  @P2 LOP3.LUT R11, R5, 0xffff, RZ, 0xc0, !PT ;  /* 0x0000ffff050b2812 */ /* 0x000fd600078ec0ff */
[----:B------:R-:W-:Y:S01]  /*22c0*/  @UP0 UMOV UR36, UR8 ;  /* 0x0000000800240c82 */ /* 0x000fe20008000000 */
[----:B-1----:R-:W-:Y:S05]  /*22d0*/  @!P0 BRA `(.L_x_40) ;  /* 0x0000000000b88947 */ /* 0x002fea0003800000 */
[----:B------:R-:W3:Y:S01]  /*22e0*/  LDC.64 R4, c[0x0][0xb18] ;  /* 0x0002c600ff047b82 */ /* 0x000ee20000000a00 */
[----:B------:R-:W-:-:S07]  /*22f0*/  ISETP.NE.AND P3, PT, R26, 0x1, PT ;  /* 0x000000011a00780c */ /* 0x000fce0003f65270 */
[----:B------:R-:W1:Y:S08]  /*2300*/  LDC.64 R6, c[0x0][0xb10] ;  /* 0x0002c400ff067b82 */ /* 0x000e700000000a00 */
[----:B------:R-:W2:Y:S08]  /*2310*/  LDC R18, c[0x0][0xb20] ;  /* 0x0002c800ff127b82 */ /* 0x000eb00000000800 */
[----:B------:R-:W4:Y:S01]  /*2320*/  LDC R20, c[0x0][0xb0c] ;  /* 0x0002c300ff147b82 */ /* 0x000f220000000800 */
[----:B---3--:R-:W-:Y:S01]  /*2330*/  IMAD.HI.U32 R19, R0, R5, RZ ;  /* 0x0000000500137227 */ /* 0x008fe200078e00ff */
[----:B------:R-:W-:-:S03]  /*2340*/  ISETP.NE.AND P0, PT, R4, 0x1, PT ;  /* 0x000000010400780c */ /* 0x000fc60003f05270 */
[----:B------:R-:W-:-:S03]  /*2350*/  IMAD.HI.U32 R5, R11, R5, RZ ;  /* 0x000000050b057227 */ /* 0x000fc600078e00ff */
[----:B------:R-:W3:Y:S01]  /*2360*/  LDC.64 R2, c[0x0][0xb28] ;  /* 0x0002ca00ff027b82 */ /* 0x000ee20000000a00 */
[----:B-1----:R-:W-:-:S04]  /*2370*/  IMAD.HI.U32 R22, R9, R6, RZ ;  /* 0x0000000609167227 */ /* 0x002fc800078e00ff */
[----:B------:R-:W-:Y:S01]  /*2380*/  IMAD.HI.U32 R24, R13, R6, RZ ;  /* 0x000000060d187227 */ /* 0x000fe200078e00ff */
[----:B------:R-:W-:Y:S02]  /*2390*/  SHF.R.U32.HI R22, RZ, R7, R22 ;  /* 0x00000007ff167219 */ /* 0x000fe40000011616 */
[-C--:B--2---:R-:W-:Y:S02]  /*23a0*/  SHF.R.U32.HI R19, RZ, R18.reuse, R19 ;  /* 0x00000012ff137219 */ /* 0x084fe40000011613 */
[----:B------:R-:W-:Y:S02]  /*23b0*/  SHF.R.U32.HI R18, RZ, R18, R5 ;  /* 0x00000012ff127219 */ /* 0x000fe40000011605 */
[----:B------:R-:W-:Y:S02]  /*23c0*/  SEL R19, R0, R19, !P0 ;  /* 0x0000001300137207 */ /* 0x000fe40004000000 */
[----:B------:R-:W-:Y:S02]  /*23d0*/  SHF.R.U32.HI R24, RZ, R7, R24 ;  /* 0x00000007ff187219 */ /* 0x000fe40000011618 */
[----:B----4-:R-:W-:-:S02]  /*23e0*/  ISETP.NE.AND P1, PT, R20, 0x1, PT ;  /* 0x000000011400780c */ /* 0x010fc40003f25270 */
[----:B------:R-:W-:Y:S02]  /*23f0*/  SEL R5, R11, R18, !P0 ;  /* 0x000000120b057207 */ /* 0x000fe40004000000 */
[----:B------:R-:W-:Y:S02]  /*2400*/  SEL R21, R9, R22, !P1 ;  /* 0x0000001609157207 */ /* 0x000fe40004800000 */
[----:B------:R-:W-:Y:S01]  /*2410*/  SEL R7, R13, R24, !P1 ;  /* 0x000000180d077207 */ /* 0x000fe20004800000 */
[----:B---3--:R-:W-:-:S04]  /*2420*/  IMAD.HI.U32 R22, R19, R2, RZ ;  /* 0x0000000213167227 */ /* 0x008fc800078e00ff */
[----:B------:R-:W-:Y:S01]  /*2430*/  IMAD.HI.U32 R6, R21, R2, RZ ;  /* 0x0000000215067227 */ /* 0x000fe200078e00ff */
[----:B------:R-:W-:-:S04]  /*2440*/  @P3 SHF.R.U32.HI R19, RZ, R3, R22 ;  /* 0x00000003ff133219 */ /* 0x000fc80000011616 */
        /* <DEDUP_REMOVED lines=8> */
[----:B------:R-:W-:-:S04]  /*24d0*/  @!P0 IMAD.HI.U32 R18, R7, R2, RZ ;  /* 0x0000000207128227 */ /* 0x000fc800078e00ff */
[----:B------:R-:W-:Y:S01]  /*24e0*/  IMAD.MOV R2, RZ, RZ, -R6 ;  /* 0x000000ffff027224 */ /* 0x000fe200078e0a06 */
[----:B------:R-:W-:-:S03]  /*24f0*/  @!P0 SHF.R.U32.HI R18, RZ, R3, R18 ;  /* 0x00000003ff128219 */ /* 0x000fc60000011612 */
[----:B------:R-:W-:Y:S01]  /*2500*/  IMAD R2, R26, R2, R5 ;  /* 0x000000021a027224 */ /* 0x000fe200078e0205 */
[----:B------:R-:W-:Y:S02]  /*2510*/  @!P0 SEL R3, R7, R18, !P3 ;  /* 0x0000001207038207 */ /* 0x000fe40005800000 */
[----:B------:R-:W-:-:S03]  /*2520*/  IADD3 R18, PT, PT, -R5, RZ, RZ ;  /* 0x000000ff05127210 */ /* 0x000fc60007ffe1ff */
[--C-:B------:R-:W-:Y:S02]  /*2530*/  @!P0 IMAD.IADD R6, R6, 0x1, -R3.reuse ;  /* 0x0000000106068824 */ /* 0x100fe400078e0a03 */
[----:B------:R-:W-:Y:S01]  /*2540*/  @!P0 IMAD R3, R2, R21, R3 ;  /* 0x0000001502038224 */ /* 0x000fe200078e0203 */
[----:B------:R-:W-:Y:S01]  /*2550*/  IADD3 R2, PT, PT, -R7, RZ, RZ ;  /* 0x000000ff07027210 */ /* 0x000fe20007ffe1ff */
[----:B------:R-:W-:Y:S02]  /*2560*/  @!P0 IMAD R5, R26, R6, R7 ;  /* 0x000000061a058224 */ /* 0x000fe400078e0207 */
[----:B------:R-:W-:Y:S02]  /*2570*/  IMAD R11, R4, R18, R11 ;  /* 0x00000012040b7224 */ /* 0x000fe400078e020b */
[----:B------:R-:W-:Y:S02]  /*2580*/  @!P0 IMAD.MOV.U32 R7, RZ, RZ, R3 ;  /* 0x000000ffff078224 */ /* 0x000fe400078e0003 */
[----:B------:R-:W-:-:S02]  /*2590*/  IMAD R2, R20, R2, R13 ;  /* 0x0000000214027224 */ /* 0x000fc400078e020d */
[----:B------:R-:W-:Y:S02]  /*25a0*/  IMAD R11, R5, R4, R11 ;  /* 0x00000004050b7224 */ /* 0x000fe400078e020b */
[----:B------:R-:W-:Y:S02]  /*25b0*/  IMAD R13, R7, R20, R2 ;  /* 0x00000014070d7224 */ /* 0x000fe400078e0202 */
.L_x_40:
[----:B------:R-:W1:Y:S02]  /*25c0*/  LDCU UR8, c[0x0][0xb30] ;  /* 0x00016600ff0877ac */ /* 0x000e640008000800 */
[----:B-1----:R-:W-:-:S09]  /*25d0*/  UISETP.NE.AND UP0, UPT, UR8, 0x1, UPT ;  /* 0x000000010800788c */ /* 0x002fd2000bf05270 */
[----:B------:R-:W-:Y:S05]  /*25e0*/  BRA.U UP0, `(.L_x_41) ;  /* 0x0000000100407547 */ /* 0x000fea000b800000 */
[----:B------:R-:W1:Y:S08]  /*25f0*/  LDC.64 R4, c[0x0][0xb10] ;  /* 0x0002c400ff047b82 */ /* 0x000e700000000a00 */
[----:B------:R-:W2:Y:S08]  /*2600*/  LDC.64 R2, c[0x0][0xb18] ;  /* 0x0002c600ff027b82 */ /* 0x000eb00000000a00 */
[----:B------:R-:W4:Y:S08]  /*2610*/  LDC R6, c[0x0][0xb20] ;  /* 0x0002c800ff067b82 */ /* 0x000f300000000800 */
[----:B------:R-:W3:Y:S01]  /*2620*/  LDC R18, c[0x0][0xb0c] ;  /* 0x0002c300ff127b82 */ /* 0x000ee20000000800 */
[----:B-1----:R-:W-:-:S05]  /*2630*/  IMAD.HI.U32 R4, R13, R4, RZ ;  /* 0x000000040d047227 */ /* 0x002fca00078e00ff */
[----:B------:R-:W-:Y:S01]  /*2640*/  SHF.R.U32.HI R4, RZ, R5, R4 ;  /* 0x00000005ff047219 */ /* 0x000fe20000011604 */
[----:B--2---:R-:W-:Y:S01]  /*2650*/  IMAD.HI.U32 R3, R11, R3, RZ ;  /* 0x000000030b037227 */ /* 0x004fe200078e00ff */
[----:B------:R-:W-:-:S04]  /*2660*/  ISETP.NE.AND P0, PT, R2, 0x1, PT ;  /* 0x000000010200780c */ /* 0x000fc80003f05270 */
[----:B----4-:R-:W-:-:S04]  /*2670*/  SHF.R.U32.HI R6, RZ, R6, R3 ;  /* 0x00000006ff067219 */ /* 0x010fc80000011603 */
[----:B------:R-:W-:Y:S02]  /*2680*/  SEL R3, R11, R6, !P0 ;  /* 0x000000060b037207 */ /* 0x000fe40004000000 */
[----:B---3--:R-:W-:-:S04]  /*2690*/  ISETP.NE.AND P1, PT, R18, 0x1, PT ;  /* 0x000000011200780c */ /* 0x008fc80003f25270 */
[----:B------:R-:W-:-:S05]  /*26a0*/  SEL R4, R13, R4, !P1 ;  /* 0x000000040d047207 */ /* 0x000fca0004800000 */
[----:B------:R-:W-:Y:S02]  /*26b0*/  IMAD.IADD R5, R3, 0x1, -R4 ;  /* 0x0000000103057824 */ /* 0x000fe400078e0a04 */
[----:B------:R-:W-:Y:S02]  /*26c0*/  IMAD.IADD R3, R4, 0x1, -R3 ;  /* 0x0000000104037824 */ /* 0x000fe400078e0a03 */
[----:B------:R-:W-:Y:S02]  /*26d0*/  IMAD R13, R5, R18, R13 ;  /* 0x00000012050d7224 */ /* 0x000fe400078e020d */
[----:B------:R-:W-:-:S07]  /*26e0*/  IMAD R11, R3, R2, R11 ;  /* 0x00000002030b7224 */ /* 0x000fce00078e020b */
.L_x_41:
[----:B------:R-:W-:Y:S01]  /*26f0*/  VIADD R14, R14, 0x1 ;  /* 0x000000010e0e7836 */ /* 0x000fe20000000000 */
[----:B------:R-:W-:Y:S01]  /*2700*/  PLOP3.LUT P1, PT, PT, PT, PT, 0x80, 0x8 ;  /* 0x000000000008781c */ /* 0x000fe20003f2f070 */
[----:B------:R-:W-:Y:S02]  /*2710*/  IMAD.IADD R21, R13, 0x1, R68 ;  /* 0x000000010d157824 */ /* 0x000fe400078e0244 */
[----:B------:R-:W-:Y:S01]  /*2720*/  IMAD.IADD R20, R11, 0x1, R66 ;  /* 0x000000010b147824 */ /* 0x000fe200078e0242 */
[----:B------:R-:W-:-:S04]  /*2730*/  ISETP.NE.AND P0, PT, R14, 0x2, PT ;  /* 0x000000020e00780c */ /* 0x000fc80003f05270 */
[----:B------:R-:W-:Y:S02]  /*2740*/  SEL R3, RZ, 0x1, P0 ;  /* 0x00000001ff037807 */ /* 0x000fe40000000000 */
[----:B------:R-:W-:Y:S02]  /*2750*/  SEL R14, R14, RZ, P0 ;  /* 0x000000ff0e0e7207 */ /* 0x000fe40000000000 */
[----:B------:R-:W-:Y:S01]  /*2760*/  LOP3.LUT R12, R12, R3, RZ, 0x3c, !PT ;  /* 0x000000030c0c7212 */ /* 0x000fe200078e3cff */
[----:B------:R-:W-:Y:S06]  /*2770*/  @P2 BRA `(.L_x_42) ;  /* 0xfffffff000002947 */ /* 0x000fec000383ffff */
[----:B------:R-:W-:Y:S01]  /*2780*/  UIADD3 UR6, UPT, UPT, UR6, 0x20, URZ ;  /* 0x0000002006067890 */ /* 0x000fe2000fffe0ff */
[----:B------:R-:W-:-:S03]  /*2790*/  SHF.L.U32 R3, R15, 0x1f, RZ ;  /* 0x0000001f0f037819 */ /* 0x000fc600000006ff */
[----:B------:R-:W-:-:S09]  /*27a0*/  ULEA UR4, UR23, UR6, 0x3 ;  /* 0x0000000617047291 */ /* 0x000fd2000f8e18ff */
[----:B------:R-:W1:Y:S02]  /*27b0*/  SYNCS.PHASECHK.TRANS64.TRYWAIT P0, [UR4], R3 ;  /* 0x00000003ff0075a7 */ /* 0x000e640008001104 */
[----:B-1----:R-:W-:Y:S05]  /*27c0*/  @!P0 BRA `(.L_x_43) ;  /* 0x0000009000748947 */ /* 0x002fea0003800000 */
.L_x_190:
[----:B------:R-:W-:-:S04]  /*27d0*/  UIADD3 UR5, UPT, UPT, UR23, 0x1, URZ ;  /* 0x0000000117057890 */ /* 0x000fc8000fffe0ff */
[----:B------:R-:W-:-:S04]  /*27e0*/  UISETP.NE.AND UP0, UPT, UR5, 0x4, UPT ;  /* 0x000000040500788c */ /* 0x000fc8000bf05270 */
[----:B------:R-:W-:Y:S02]  /*27f0*/  USEL UR7, URZ, 0x1, UP0 ;  /* 0x00000001ff077887 */ /* 0x000fe40008000000 */
[----:B------:R-:W-:-:S04]  /*2800*/  USEL UR5, UR5, URZ, UP0 ;  /* 0x000000ff05057287 */ /* 0x000fc80008000000 */
[----:B------:R-:W-:Y:S01]  /*2810*/  ULEA UR4, UR5, UR6, 0x3 ;  /* 0x0000000605047291 */ /* 0x000fe2000f8e18ff */
[----:B------:R-:W-:-:S04]  /*2820*/  LOP3.LUT R2, R15, UR7, RZ, 0x3c, !PT ;  /* 0x000000070f027c12 */ /* 0x000fc8000f8e3cff */
[----:B-1----:R-:W-:-:S04]  /*2830*/  SHF.L.U32 R3, R2, 0x1f, RZ ;  /* 0x0000001f02037819 */ /* 0x002fc800000006ff */
[----:B------:R-:W1:Y:S02]  /*2840*/  SYNCS.PHASECHK.TRANS64.TRYWAIT P0, [UR4], R3 ;  /* 0x00000003ff0075a7 */ /* 0x000e640008001104 */
[----:B-1----:R-:W-:Y:S05]  /*2850*/  @!P0 BRA `(.L_x_44) ;  /* 0x0000009000688947 */ /* 0x002fea0003800000 */
.L_x_192:
        /* <DEDUP_REMOVED lines=9> */
.L_x_194:
[----:B------:R-:W-:-:S04]  /*28f0*/  UIADD3 UR5, UPT, UPT, UR5, 0x1, URZ ;  /* 0x0000000105057890 */ /* 0x000fc8000fffe0ff */
[----:B------:R-:W-:-:S04]  /*2900*/  UISETP.NE.AND UP0, UPT, UR5, 0x4, UPT ;  /* 0x000000040500788c */ /* 0x000fc8000bf05270 */
[----:B------:R-:W-:Y:S02]  /*2910*/  USEL UR4, URZ, 0x1, UP0 ;  /* 0x00000001ff047887 */ /* 0x000fe40008000000 */
[----:B------:R-:W-:-:S04]  /*2920*/  USEL UR5, UR5, URZ, UP0 ;  /* 0x000000ff05057287 */ /* 0x000fc80008000000 */
[----:B------:R-:W-:Y:S01]  /*2930*/  ULEA UR5, UR5, UR6, 0x3 ;  /* 0x0000000605057291 */ /* 0x000fe2000f8e18ff */
[----:B-1----:R-:W-:-:S04]  /*2940*/  LOP3.LUT R3, R2, UR4, RZ, 0x3c, !PT ;  /* 0x0000000402037c12 */ /* 0x002fc8000f8e3cff */
[----:B------:R-:W-:Y:S01]  /*2950*/  SHF.L.U32 R3, R3, 0x1f, RZ ;  /* 0x0000001f03037819 */ /* 0x000fe200000006ff */
[----:B---3--:R-:W-:-:S07]  /*2960*/  IMAD.U32 R0, RZ, RZ, UR5 ;  /* 0x00000005ff007e24 */ /* 0x008fce000f8e00ff */
.L_x_46:
[----:B-1----:R1:W2:Y:S02]  /*2970*/  SYNCS.PHASECHK.TRANS64.TRYWAIT P0, [R0+URZ], R3 ;  /* 0x00000003000075a7 */ /* 0x0022a400080011ff */
[----:B--2---:R-:W-:Y:S05]  /*2980*/  @!P0 NANOSLEEP.SYNCS 0x989680 ;  /* 0x009896800000895d */ /* 0x004fea0003900000 */
[----:B------:R-:W2:Y:S02]  /*2990*/  @!P0 SYNCS.PHASECHK.TRANS64 P0, [R0+URZ], R3 ;  /* 0x00000003000085a7 */ /* 0x000ea400080010ff */
[----:B--2---:R-:W-:Y:S05]  /*29a0*/  @P0 EXIT ;  /* 0x000000000000094d */ /* 0x004fea0003800000 */
[----:B------:R-:W-:Y:S05]  /*29b0*/  BRA `(.L_x_46) ;  /* 0xfffffffc00ec7947 */ /* 0x000fea000383ffff */
.L_x_22:
[----:B------:R-:W-:-:S04]  /*29c0*/  UISETP.NE.AND UP1, UPT, UR37, URZ, UPT ;  /* 0x000000ff2500728c */ /* 0x000fc8000bf25270 */
[----:B------:R-:W-:-:S09]  /*29d0*/  UISETP.NE.OR UP1, UPT, UR10, 0x1, UP1 ;  /* 0x000000010a00788c */ /* 0x000fd20008f25670 */
[----:B------:R-:W-:Y:S05]  /*29e0*/  BRA.U UP1, `(.L_x_47) ;  /* 0x00000005014c7547 */ /* 0x000fea000b800000 */
[----:B------:R-:W-:Y:S01]  /*29f0*/  HFMA2 R11, -RZ, RZ, 0, 0 ;  /* 0x00000000ff0b7431 */ /* 0x000fe200000001ff */
[----:B------:R-:W-:Y:S01]  /*2a00*/  ISETP.GE.U32.AND P2, PT, R10, 0x2, PT ;  /* 0x000000020a00780c */ /* 0x000fe20003f46070 */
[----:B------:R-:W-:Y:S01]  /*2a10*/  IMAD.MOV.U32 R12, RZ, RZ, 0x1 ;  /* 0x00000001ff0c7424 */ /* 0x000fe200078e00ff */
[----:B------:R-:W-:Y:S01]  /*2a20*/  CS2R R8, SRZ ;  /* 0x0000000000087805 */ /* 0x000fe2000001ff00 */
[----:B------:R-:W-:Y:S01]  /*2a30*/  IMAD.MOV.U32 R3, RZ, RZ, RZ ;  /* 0x000000ffff037224 */ /* 0x000fe200078e00ff */
[----:B------:R-:W-:Y:S01]  /*2a40*/  UMOV UR4, 0x400 ;  /* 0x0000040000047882 */ /* 0x000fe20000000000 */
[----:B------:R-:W-:Y:S01]  /*2a50*/  UMOV UR6, URZ ;  /* 0x000000ff00067c82 */ /* 0x000fe20008000000 */
[----:B------:R-:W-:-:S12]  /*2a60*/  ULEA UR37, UR37, UR4, 0x18 ;  /* 0x0000000425257291 */ /* 0x000fd8000f8ec0ff */
.L_x_51:
[----:B------:R-:W-:Y:S02]  /*2a70*/  LEA R0, R3, UR37, 0x3 ;  /* 0x0000002503007c11 */ /* 0x000fe4000f8e18ff */
[----:B------:R-:W-:-:S03]  /*2a80*/  SHF.L.U32 R5, R8, 0x1f, RZ ;  /* 0x0000001f08057819 */ /* 0x000fc600000006ff */
[----:B------:R-:W-:Y:S01]  /*2a90*/  VIADD R4, R0, 0x100 ;  /* 0x0000010000047836 */ /* 0x000fe20000000000 */
[----:B------:R-:W1:Y:S02]  /*2aa0*/  SYNCS.PHASECHK.TRANS64.TRYWAIT P0, [R0+URZ+0xf0], R5 ;  /* 0x0000f005000075a7 */ /* 0x000e6400080011ff */
[----:B-1----:R-:W-:Y:S05]  /*2ab0*/  @!P0 BRA `(.L_x_48) ;  /* 0x0000009000008947 */ /* 0x002fea0003800000 */
.L_x_195:
[----:B------:R-:W-:Y:S01]  /*2ac0*/  ULEA UR5, UR6, UR37, 0x3 ;  /* 0x0000002506057291 */ /* 0x000fe2000f8e18ff */
[----:B------:R-:W-:Y:S01]  /*2ad0*/  PRMT R4, RZ, 0x654, R4 ;  /* 0x00000654ff047816 */ /* 0x000fe20000000004 */
[----:B-1----:R-:W-:Y:S01]  /*2ae0*/  @!P2 IMAD.MOV.U32 R5, RZ, RZ, 0x10 ;  /* 0x00000010ff05a424 */ /* 0x002fe200078e00ff */
[----:B------:R-:W-:Y:S01]  /*2af0*/  SHF.L.U32 R7, R12, 0x1f, RZ ;  /* 0x0000001f0c077819 */ /* 0x000fe200000006ff */
[----:B------:R-:W-:Y:S01]  /*2b00*/  UIADD3 UR4, UPT, UPT, UR5, 0x90, URZ ;  /* 0x0000009005047890 */ /* 0x000fe2000fffe0ff */
[----:B------:R1:W-:Y:S05]  /*2b10*/  SYNCS.ARRIVE.TRANS64.RED.A1T0 RZ, [R4+URZ], RZ ;  /* 0x000000ff04ff79a7 */ /* 0x0003ea00081004ff */
[----:B------:R-:W-:Y:S01]  /*2b20*/  IMAD.U32 R13, RZ, RZ, UR4 ;  /* 0x00000004ff0d7e24 */ /* 0x000fe2000f8e00ff */
[----:B------:R-:W2:Y:S04]  /*2b30*/  SYNCS.PHASECHK.TRANS64.TRYWAIT P0, [UR5+0xa0], R7 ;  /* 0x0000a007ff0075a7 */ /* 0x000ea80008001105 */
[----:B------:R-:W-:Y:S01]  /*2b40*/  PRMT R13, R10, 0x654, R13 ;  /* 0x000006540a0d7816 */ /* 0x000fe2000000000d */
[----:B-12---:R-:W-:Y:S06]  /*2b50*/  @!P0 BRA `(.L_x_49) ;  /* 0x0000008c00ec8947 */ /* 0x006fec0003800000 */
.L_x_197:
[----:B------:R-:W-:Y:S01]  /*2b60*/  ULEA UR4, UR6, UR37, 0x4 ;  /* 0x0000002506047291 */ /* 0x000fe2000f8e20ff */
[----:B------:R-:W-:Y:S01]  /*2b70*/  SEL R2, R13, R2, !P2 ;  /* 0x000000020d027207 */ /* 0x000fe20005000000 */
[----:B------:R-:W-:Y:S01]  /*2b80*/  UIADD3 UR5, UPT, UPT, UR5, 0x90, URZ ;  /* 0x0000009005057890 */ /* 0x000fe2000fffe0ff */
[----:B-1----:R-:W-:Y:S01]  /*2b90*/  LEA R0, R11, UR37, 0x3 ;  /* 0x000000250b007c11 */ /* 0x002fe2000f8e18ff */
[----:B------:R-:W-:Y:S01]  /*2ba0*/  UIADD3 UR4, UPT, UPT, UR4, 0x120, URZ ;  /* 0x0000012004047890 */ /* 0x000fe2000fffe0ff */
[----:B------:R1:W-:Y:S01]  /*2bb0*/  @!P2 SYNCS.ARRIVE.TRANS64.RED RZ, [R2+URZ], R5 ;  /* 0x0000000502ffa9a7 */ /* 0x0003e200080004ff */
[----:B------:R-:W-:Y:S01]  /*2bc0*/  UIADD3 UR6, UPT, UPT, UR6, 0x1, URZ ;  /* 0x0000000106067890 */ /* 0x000fe2000fffe0ff */
[----:B------:R-:W-:-:S03]  /*2bd0*/  VIADD R3, R3, 0x1 ;  /* 0x0000000103037836 */ /* 0x000fc60000000000 */
[----:B------:R-:W-:Y:S02]  /*2be0*/  UISETP.NE.AND UP0, UPT, UR6, 0x2, UPT ;  /* 0x000000020600788c */ /* 0x000fe4000bf05270 */
[----:B------:R-:W-:Y:S01]  /*2bf0*/  ISETP.NE.AND P0, PT, R3, 0x2, PT ;  /* 0x000000020300780c */ /* 0x000fe20003f05270 */
[----:B------:R-:W-:Y:S06]  /*2c00*/  UGETNEXTWORKID.BROADCAST [UR4], [UR5] ;  /* 0x00000000040073ca */ /* 0x000fec0008000100 */
[----:B------:R-:W-:Y:S02]  /*2c10*/  USEL UR4, URZ, 0x1, UP0 ;  /* 0x00000001ff047887 */ /* 0x000fe40008000000 */
[----:B------:R-:W-:-:S04]  /*2c20*/  USEL UR6, UR6, URZ, UP0 ;  /* 0x000000ff06067287 */ /* 0x000fc80008000000 */
[----:B------:R-:W-:Y:S02]  /*2c30*/  LOP3.LUT R12, R12, UR4, RZ, 0x3c, !PT ;  /* 0x000000040c0c7c12 */ /* 0x000fe4000f8e3cff */
[----:B-1----:R-:W-:-:S04]  /*2c40*/  SHF.L.U32 R5, R9, 0x1f, RZ ;  /* 0x0000001f09057819 */ /* 0x002fc800000006ff */
[----:B------:R-:W1:Y:S02]  /*2c50*/  SYNCS.PHASECHK.TRANS64.TRYWAIT P1, [R0+URZ+0x90], R5 ;  /* 0x00009005000075a7 */ /* 0x000e6400080211ff */
[----:B-1----:R-:W-:Y:S05]  /*2c60*/  @!P1 BRA `(.L_x_50) ;  /* 0x0000008c00c09947 */ /* 0x002fea0003800000 */
.L_x_198:
[----:B------:R-:W-:Y:S01]  /*2c70*/  LEA R4, R11, UR37, 0x4 ;  /* 0x000000250b047c11 */ /* 0x000fe2000f8e20ff */
[----:B-1----:R-:W-:Y:S01]  /*2c80*/  VIADD R0, R0, 0xa0 ;  /* 0x000000a000007836 */ /* 0x002fe20000000000 */
[----:B------:R-:W-:Y:S01]  /*2c90*/  SEL R3, R3, RZ, P0 ;  /* 0x000000ff03037207 */ /* 0x000fe20000000000 */
[----:B------:R-:W-:-:S03]  /*2ca0*/  VIADD R11, R11, 0x1 ;  /* 0x000000010b0b7836 */ /* 0x000fc60000000000 */
[----:B------:R-:W1:Y:S01]  /*2cb0*/  LDS.128 R4, [R4+0x120] ;  /* 0x0001200004047984 */ /* 0x000e620000000c00 */
[----:B------:R-:W-:Y:S02]  /*2cc0*/  PRMT R0, RZ, 0x654, R0 ;  /* 0x00000654ff007816 */ /* 0x000fe40000000000 */
[C---:B------:R-:W-:Y:S01]  /*2cd0*/  ISETP.NE.AND P1, PT, R11.reuse, 0x2, PT ;  /* 0x000000020b00780c */ /* 0x040fe20003f25270 */
[----:B------:R-:W-:Y:S01]  /*2ce0*/  @!PT LDS RZ, [RZ] ;  /* 0x00000000fffff984 */ /* 0x000fe20000000800 */
[----:B------:R-:W-:Y:S01]  /*2cf0*/  @!PT LDS RZ, [RZ] ;  /* 0x00000000fffff984 */ /* 0x000fe20000000800 */
[----:B------:R-:W-:Y:S01]  /*2d00*/  @!PT LDS RZ, [RZ] ;  /* 0x00000000fffff984 */ /* 0x000fe20000000800 */
[----:B------:R-:W-:Y:S01]  /*2d10*/  @!PT LDS RZ, [RZ] ;  /* 0x00000000fffff984 */ /* 0x000fe20000000800 */
[----:B------:R2:W-:Y:S06]  /*2d20*/  MEMBAR.ALL.CTA ;  /* 0x0000000000007992 */ /* 0x0005ec0000008000 */
[----:B--2---:R-:W2:Y:S01]  /*2d30*/  FENCE.VIEW.ASYNC.S ;  /* 0x00000000000073c6 */ /* 0x004ea20000000000 */
[----:B------:R-:W-:Y:S01]  /*2d40*/  SEL R11, R11, RZ, P1 ;  /* 0x000000ff0b0b7207 */ /* 0x000fe20000800000 */
[----:B--2---:R2:W-:Y:S01]  /*2d50*/  SYNCS.ARRIVE.TRANS64.RED.A1T0 RZ, [R0+URZ], RZ ;  /* 0x000000ff00ff79a7 */ /* 0x0045e200081004ff */
[----:B-1----:R-:W-:-:S02]  /*2d60*/  LOP3.LUT P3, RZ, R6, 0x1, RZ, 0xc0, !PT ;  /* 0x0000000106ff7812 */ /* 0x002fc4000786c0ff */
[----:B------:R-:W-:-:S04]  /*2d70*/  SEL R5, RZ, 0x1, P0 ;  /* 0x00000001ff057807 */ /* 0x000fc80000000000 */
[----:B------:R-:W-:Y:S02]  /*2d80*/  LOP3.LUT R8, R8, R5, RZ, 0x3c, !PT ;  /* 0x0000000508087212 */ /* 0x000fe400078e3cff */
[----:B--2---:R-:W-:-:S04]  /*2d90*/  SEL R0, RZ, 0x1, P1 ;  /* 0x00000001ff007807 */ /* 0x004fc80000800000 */
[----:B------:R-:W-:Y:S01]  /*2da0*/  LOP3.LUT R9, R9, R0, RZ, 0x3c, !PT ;  /* 0x0000000009097212 */ /* 0x000fe200078e3cff */
[----:B------:R-:W-:Y:S06]  /*2db0*/  @P3 BRA `(.L_x_51) ;  /* 0xfffffffc002c3947 */ /* 0x000fec000383ffff */
[----:B------:R-:W-:Y:S01]  /*2dc0*/  ULEA UR5, UR6, UR37, 0x3 ;  /* 0x0000002506057291 */ /* 0x000fe2000f8e18ff */
[----:B------:R-:W-:-:S08]  /*2dd0*/  SHF.L.U32 R3, R12, 0x1f, RZ ;  /* 0x0000001f0c037819 */ /* 0x000fd000000006ff */
[----:B------:R-:W1:Y:S02]  /*2de0*/  SYNCS.PHASECHK.TRANS64 P0, [UR5+0xa0], R3 ;  /* 0x0000a003ff0075a7 */ /* 0x000e640008001005 */
[----:B-1----:R-:W-:Y:S05]  /*2df0*/  @P0 BRA `(.L_x_52) ;  /* 0x0000000000080947 */ /* 0x002fea0003800000 */
[----:B------:R-:W1:Y:S02]  /*2e00*/  SYNCS.PHASECHK.TRANS64.TRYWAIT P0, [UR5+0xa0], R3 ;  /* 0x0000a003ff0075a7 */ /* 0x000e640008001105 */
[----:B-1----:R-:W-:Y:S05]  /*2e10*/  @!P0 BRA `(.L_x_53) ;  /* 0x0000008c00688947 */ /* 0x002fea0003800000 */
.L_x_52:
[----:B------:R-:W-:-:S04]  /*2e20*/  UIADD3 UR4, UPT, UPT, UR6, 0x1, URZ ;  /* 0x0000000106047890 */ /* 0x000fc8000fffe0ff */
[----:B------:R-:W-:-:S04]  /*2e30*/  UISETP.NE.AND UP0, UPT, UR4, 0x2, UPT ;  /* 0x000000020400788c */ /* 0x000fc8000bf05270 */
[----:B------:R-:W-:Y:S02]  /*2e40*/  USEL UR7, URZ, 0x1, UP0 ;  /* 0x00000001ff077887 */ /* 0x000fe40008000000 */
[----:B------:R-:W-:-:S04]  /*2e50*/  USEL UR4, UR4, URZ, UP0 ;  /* 0x000000ff04047287 */ /* 0x000fc80008000000 */
[----:B------:R-:W-:Y:S01]  /*2e60*/  ULEA UR4, UR4, UR37, 0x3 ;  /* 0x0000002504047291 */ /* 0x000fe2000f8e18ff */
[----:B-1----:R-:W-:-:S04]  /*2e70*/  LOP3.LUT R3, R12, UR7, RZ, 0x3c, !PT ;  /* 0x000000070c037c12 */ /* 0x002fc8000f8e3cff */
[----:B------:R-:W-:-:S04]  /*2e80*/  SHF.L.U32 R0, R3, 0x1f, RZ ;  /* 0x0000001f03007819 */ /* 0x000fc800000006ff */
[----:B------:R-:W1:Y:S02]  /*2e90*/  SYNCS.PHASECHK.TRANS64 P0, [UR4+0xa0], R0 ;  /* 0x0000a000ff0075a7 */ /* 0x000e640008001004 */
[----:B-1----:R-:W-:Y:S05]  /*2ea0*/  @P0 EXIT ;  /* 0x000000000000094d */ /* 0x002fea0003800000 */
[----:B------:R-:W-:Y:S02]  /*2eb0*/  SHF.L.U32 R3, R3, 0x1f, RZ ;  /* 0x0000001f03037819 */ /* 0x000fe400000006ff */
[----:B------:R-:W-:-:S07]  /*2ec0*/  MOV R0, UR4 ;  /* 0x0000000400007c02 */ /* 0x000fce0008000f00 */
.L_x_54:
[----:B-1----:R1:W2:Y:S02]  /*2ed0*/  SYNCS.PHASECHK.TRANS64.TRYWAIT P0, [R0+URZ+0xa0], R3 ;  /* 0x0000a003000075a7 */ /* 0x0022a400080011ff */
[----:B--2---:R-:W-:Y:S05]  /*2ee0*/  @!P0 NANOSLEEP.SYNCS 0x989680 ;  /* 0x009896800000895d */ /* 0x004fea0003900000 */
[----:B------:R-:W2:Y:S02]  /*2ef0*/  @!P0 SYNCS.PHASECHK.TRANS64 P0, [R0+URZ+0xa0], R3 ;  /* 0x0000a003000085a7 */ /* 0x000ea400080010ff */
[----:B--2---:R-:W-:Y:S05]  /*2f00*/  @P0 EXIT ;  /* 0x000000000000094d */ /* 0x004fea0003800000 */
[----:B------:R-:W-:Y:S05]  /*2f10*/  BRA `(.L_x_54) ;  /* 0xfffffffc00ec7947 */ /* 0x000fea000383ffff */
.L_x_47:
[----:B------:R-:W-:Y:S05]  /*2f20*/  BRA.U UP4, `(.L_x_55) ;  /* 0x0000001504487547 */ /* 0x000fea000b800000 */
[----:B------:R-:W-:Y:S01]  /*2f30*/  UMOV UR6, 0x40 ;  /* 0x0000004000067882 */ /* 0x000fe20000000000 */
[----:B------:R-:W-:Y:S01]  /*2f40*/  NOP ;  /* 0x0000000000007918 */ /* 0x000fe20000000000 */
[----:B------:R-:W-:Y:S01]  /*2f50*/  ULEA UR6, UR37, UR6, 0x18 ;  /* 0x0000000625067291 */ /* 0x000fe2000f8ec0ff */
[----:B------:R-:W-:Y:S02]  /*2f60*/  UMOV UR7, 0x400 ;  /* 0x0000040000077882 */ /* 0x000fe40000000000 */
[----:B------:R-:W-:-:S06]  /*2f70*/  ULEA UR37, UR37, UR7, 0x18 ;  /* 0x0000000725257291 */ /* 0x000fcc000f8ec0ff */
[----:B------:R-:W1:Y:S02]  /*2f80*/  LDS.U8 R2, [UR6+0x1c] ;  /* 0x00001c06ff027984 */ /* 0x000e640008000000 */
[----:B-1----:R-:W-:-:S13]  /*2f90*/  ISETP.NE.AND P0, PT, R2, RZ, PT ;  /* 0x000000ff0200720c */ /* 0x002fda0003f05270 */
[----:B------:R-:W-:Y:S05]  /*2fa0*/  @P0 BRA `(.L_x_56) ;  /* 0x0000000400080947 */ /* 0x000fea0003800000 */
[----:B------:R-:W-:Y:S02]  /*2fb0*/  UISETP.NE.U32.AND UP0, UPT, UR5, 0x1, UPT ;  /* 0x000000010500788c */ /* 0x000fe4000bf05070 */
[----:B------:R-:W-:-:S07]  /*2fc0*/  UIADD3 UR8, UPT, UPT, UR6, 0x8, URZ ;  /* 0x0000000806087890 */ /* 0x000fce000fffe0ff */
[----:B------:R-:W-:Y:S05]  /*2fd0*/  BRA.U !UP0, `(.L_x_57) ;  /* 0x00000001089c7547 */ /* 0x000fea000b800000 */
[----:B------:R-:W-:Y:S01]  /*2fe0*/  ELECT P0, URZ, PT ;  /* 0x0000000000ff782f */ /* 0x000fe20003800000 */
[----:B------:R-:W-:-:S12]  /*2ff0*/  BSSY B0, `(.L_x_57) ;  /* 0x0000025000007945 */ /* 0x000fd80003800000 */
[----:B------:R-:W-:Y:S05]  /*3000*/  @!P0 BRA `(.L_x_58) ;  /* 0x00000000008c8947 */ /* 0x000fea0003800000 */
[----:B------:R-:W-:-:S05]  /*3010*/  UMOV UR7, 0x10 ;  /* 0x0000001000077882 */ /* 0x000fca0000000000 */
[----:B------:R-:W-:Y:S04]  /*3020*/  DEPBAR.LE SB1, 0x36 ;  /* 0x00009d800000791a */ /* 0x000fe80000000000 */
[----:B------:R-:W1:Y:S02]  /*3030*/  UTCATOMSWS.2CTA.FIND_AND_SET.ALIGN UP1, UR7, UR7 ;  /* 0x00000007000775e3 */ /* 0x000e640008220800 */
[----:B-1----:R-:W-:Y:S01]  /*3040*/  MOV R11, UR7 ;  /* 0x00000007000b7c02 */ /* 0x002fe20008000f00 */
[----:B------:R-:W-:Y:S06]  /*3050*/  BRA.U UP1, `(.L_x_59) ;  /* 0x0000000101187547 */ /* 0x000fec000b800000 */
.L_x_60:
[----:B------:R-:W-:Y:S05]  /*3060*/  NANOSLEEP 0x64 ;  /* 0x000000640000795d */ /* 0x000fea0003800000 */
[----:B------:R-:W-:-:S05]  /*3070*/  UMOV UR7, 0x10 ;  /* 0x0000001000077882 */ /* 0x000fca0000000000 */
[----:B------:R-:W-:Y:S04]  /*3080*/  DEPBAR.LE SB1, 0x36 ;  /* 0x00009d800000791a */ /* 0x000fe80000000000 */
[----:B------:R-:W1:Y:S02]  /*3090*/  UTCATOMSWS.2CTA.FIND_AND_SET.ALIGN UP1, UR7, UR7 ;  /* 0x00000007000775e3 */ /* 0x000e640008220800 */
[----:B-1----:R-:W-:Y:S01]  /*30a0*/  MOV R11, UR7 ;  /* 0x00000007000b7c02 */ /* 0x002fe20008000f00 */
[----:B------:R-:W-:Y:S05]  /*30b0*/  BRA.U !UP1, `(.L_x_60) ;  /* 0xfffffffd09e87547 */ /* 0x000fea000b83ffff */
.L_x_59:
[----:B------:R-:W1:Y:S01]  /*30c0*/  LDS R5, [UR6+0x10] ;  /* 0x00001006ff057984 */ /* 0x000e620008000800 */
[----:B------:R-:W-:Y:S01]  /*30d0*/  IMAD.U32 R3, RZ, RZ, UR37 ;  /* 0x00000025ff037e24 */ /* 0x000fe2000f8e00ff */
[----:B------:R-:W-:-:S03]  /*30e0*/  MOV R2, UR4 ;  /* 0x0000000400027c02 */ /* 0x000fc60008000f00 */
[----:B------:R-:W-:Y:S01]  /*30f0*/  VIADD R3, R3, 0x140 ;  /* 0x0000014003037836 */ /* 0x000fe20000000000 */
[----:B-1----:R-:W-:-:S04]  /*3100*/  SHF.L.U32 R5, R5, 0x1f, RZ ;  /* 0x0000001f05057819 */ /* 0x002fc800000006ff */
[----:B------:R-:W1:Y:S02]  /*3110*/  SYNCS.PHASECHK.TRANS64.TRYWAIT P0, [UR6+0x8], R5 ;  /* 0x00000805ff0075a7 */ /* 0x000e640008001106 */
[----:B-1----:R-:W-:Y:S05]  /*3120*/  @P0 BRA `(.L_x_61) ;  /* 0x0000000000080947 */ /* 0x002fea0003800000 */
[----:B------:R-:W1:Y:S02]  /*3130*/  SYNCS.PHASECHK.TRANS64.TRYWAIT P0, [UR6+0x8], R5 ;  /* 0x00000805ff0075a7 */ /* 0x000e640008001106 */
[----:B-1----:R-:W-:Y:S05]  /*3140*/  @!P0 BRA `(.L_x_62) ;  /* 0x0000008800b48947 */ /* 0x002fea0003800000 */
.L_x_61:
[----:B-1----:R-:W-:Y:S01]  /*3150*/  HFMA2 R4, -RZ, RZ, 0, 5.9604644775390625e-08 ;  /* 0x00000001ff047431 */ /* 0x002fe200000001ff */
[----:B------:R-:W-:Y:S01]  /*3160*/  UPRMT UR7, UR4, 0x654, UR8 ;  /* 0x0000065404077896 */ /* 0x000fe20008000008 */
[----:B------:R-:W-:Y:S01]  /*3170*/  IMAD.MOV.U32 R6, RZ, RZ, 0xffff ;  /* 0x0000ffffff067424 */ /* 0x000fe200078e00ff */
[----:B------:R-:W-:Y:S01]  /*3180*/  PRMT R2, R2, 0x654, R3 ;  /* 0x0000065402027816 */ /* 0x000fe20000000003 */
[----:B------:R-:W-:Y:S02]  /*3190*/  IMAD.MOV.U32 R5, RZ, RZ, 0x4 ;  /* 0x00000004ff057424 */ /* 0x000fe400078e00ff */
[----:B------:R-:W-:Y:S01]  /*31a0*/  IMAD.SHL.U32 R9, R11, 0x20, RZ ;  /* 0x000000200b097824 */ /* 0x000fe200078e00ff */
[----:B------:R-:W-:Y:S02]  /*31b0*/  MOV R3, UR7 ;  /* 0x0000000700037c02 */ /* 0x000fe40008000f00 */
[-C--:B------:R-:W-:Y:S01]  /*31c0*/  SHF.L.U32 R7, R6, R11.reuse, RZ ;  /* 0x0000000b06077219 */ /* 0x080fe200000006ff */
[----:B------:R1:W-:Y:S01]  /*31d0*/  SYNCS.ARRIVE.TRANS64.RED RZ, [UR7], R5 ;  /* 0x00000005ffff79a7 */ /* 0x0003e20008000407 */
[----:B------:R-:W-:Y:S01]  /*31e0*/  SHF.L.U32 R6, R4, R11, RZ ;  /* 0x0000000b04067219 */ /* 0x000fe200000006ff */
[----:B------:R1:W-:Y:S04]  /*31f0*/  STS [UR37+0x140], R9 ;  /* 0x00014009ff007988 */ /* 0x0003e80008000825 */
[----:B------:R1:W-:Y:S04]  /*3200*/  STAS [R2.64], R11 ;  /* 0x0000000b02007dbd */ /* 0x0003e8000c0008ff */
[----:B------:R1:W-:Y:S04]  /*3210*/  ATOMS.OR RZ, [UR6+0x14], R7 ;  /* 0x00001407ffff798c */ /* 0x0003e8000b000006 */
[----:B------:R1:W-:Y:S04]  /*3220*/  ATOMS.OR RZ, [UR6+0x18], R6 ;  /* 0x00001806ffff798c */ /* 0x0003e8000b000006 */
[----:B------:R1:W-:Y:S02]  /*3230*/  ATOMS.XOR RZ, [UR6+0x10], R4 ;  /* 0x00001004ffff798c */ /* 0x0003e4000b800006 */
.L_x_58:
[----:B------:R-:W-:Y:S05]  /*3240*/  BSYNC B0 ;  /* 0x0000000000007941 */ /* 0x000fea0003800000 */
.L_x_57:
[----:B------:R-:W-:Y:S05]  /*3250*/  BRA.U UP0, `(.L_x_63) ;  /* 0x00000001006c7547 */ /* 0x000fea000b800000 */
[----:B------:R-:W-:-:S03]  /*3260*/  UMOV UR7, 0xffffffff ;  /* 0xffffffff00077882 */ /* 0x000fc60000000000 */
[----:B------:R-:W-:Y:S05]  /*3270*/  BRA.DIV UR7, `(.L_x_64) ;  /* 0x0000008a07807947 */ /* 0x000fea000b800000 */
[----:B------:R-:W-:-:S13]  /*3280*/  ELECT P6, URZ, PT ;  /* 0x0000000000ff782f */ /* 0x000fda00038c0000 */
.L_x_202:
[----:B------:R-:W-:Y:S05]  /*3290*/  @!P6 BRA `(.L_x_63) ;  /* 0x00000000005ce947 */ /* 0x000fea0003800000 */
[----:B-1----:R-:W1:Y:S02]  /*32a0*/  LDS R3, [UR6+0x10] ;  /* 0x00001006ff037984 */ /* 0x002e640008000800 */
[----:B-1----:R-:W-:-:S04]  /*32b0*/  SHF.L.U32 R3, R3, 0x1f, RZ ;  /* 0x0000001f03037819 */ /* 0x002fc800000006ff */
[----:B------:R-:W1:Y:S02]  /*32c0*/  SYNCS.PHASECHK.TRANS64.TRYWAIT P0, [UR6+0x8], R3 ;  /* 0x00000803ff0075a7 */ /* 0x000e640008001106 */
[----:B-1----:R-:W-:Y:S05]  /*32d0*/  @P0 BRA `(.L_x_65) ;  /* 0x0000000000080947 */ /* 0x002fea0003800000 */
[----:B------:R-:W1:Y:S02]  /*32e0*/  SYNCS.PHASECHK.TRANS64.TRYWAIT P0, [UR6+0x8], R3 ;  /* 0x00000803ff0075a7 */ /* 0x000e640008001106 */
[----:B-1----:R-:W-:Y:S05]  /*32f0*/  @!P0 BRA `(.L_x_66) ;  /* 0x0000008800808947 */ /* 0x002fea0003800000 */
.L_x_65:
[----:B------:R-:W2:Y:S01]  /*3300*/  LDS R5, [UR37+0x140] ;  /* 0x00014025ff057984 */ /* 0x000ea20008000800 */
[----:B-1----:R-:W-:Y:S02]  /*3310*/  HFMA2 R2, -RZ, RZ, 0, 5.9604644775390625e-08 ;  /* 0x00000001ff027431 */ /* 0x002fe400000001ff */
[----:B------:R-:W-:Y:S01]  /*3320*/  IMAD.MOV.U32 R3, RZ, RZ, 0xffff ;  /* 0x0000ffffff037424 */ /* 0x000fe200078e00ff */
[----:B------:R-:W-:Y:S01]  /*3330*/  UPRMT UR7, UR4, 0x654, UR8 ;  /* 0x0000065404077896 */ /* 0x000fe20008000008 */
[----:B--2---:R-:W-:-:S03]  /*3340*/  IMAD.SHL.U32 R4, R5, 0x20, RZ ;  /* 0x0000002005047824 */ /* 0x004fc600078e00ff */
[-C--:B------:R-:W-:Y:S02]  /*3350*/  SHF.L.U32 R3, R3, R5.reuse, RZ ;  /* 0x0000000503037219 */ /* 0x080fe400000006ff */
[----:B------:R-:W-:Y:S01]  /*3360*/  SHF.L.U32 R5, R2, R5, RZ ;  /* 0x0000000502057219 */ /* 0x000fe200000006ff */
[----:B------:R2:W-:Y:S04]  /*3370*/  STS [UR37+0x140], R4 ;  /* 0x00014004ff007988 */ /* 0x0005e80008000825 */
[----:B------:R2:W-:Y:S04]  /*3380*/  ATOMS.OR RZ, [UR6+0x14], R3 ;  /* 0x00001403ffff798c */ /* 0x0005e8000b000006 */
[----:B------:R2:W-:Y:S01]  /*3390*/  ATOMS.OR RZ, [UR6+0x18], R5 ;  /* 0x00001805ffff798c */ /* 0x0005e2000b000006 */
[----:B------:R-:W-:Y:S03]  /*33a0*/  SYNCS.ARRIVE.TRANS64.RED.A1T0 RZ, [UR7], RZ ;  /* 0x000000ffffff79a7 */ /* 0x000fe60008100407 */
[----:B------:R2:W-:Y:S01]  /*33b0*/  ATOMS.XOR RZ, [UR6+0x10], R2 ;  /* 0x00001002ffff798c */ /* 0x0005e2000b800006 */
[----:B------:R-:W-:Y:S05]  /*33c0*/  BRA `(.L_x_63) ;  /* 0x0000000000107947 */ /* 0x000fea0003800000 */
.L_x_56:
[----:B------:R-:W-:-:S05]  /*33d0*/  MOV R2, 0xffffffff ;  /* 0xffffffff00027802 */ /* 0x000fca0000000f00 */
[----:B------:R1:W-:Y:S02]  /*33e0*/  STS [UR37+0x140], R2 ;  /* 0x00014002ff007988 */ /* 0x0003e40008000825 */
[----:B-1----:R-:W-:Y:S02]  /*33f0*/  MOV R2, 0x3410 ;  /* 0x0000341000027802 */ /* 0x002fe40000000f00 */
[----:B-----5:R-:W-:Y:S05]  /*3400*/  CALL.REL.NOINC `($__internal_1_$__cuda_sm10x_tcgen05_guardrail_trap_phase_invalid_during_alloc) ;  /* 0x0000009400047944 */ /* 0x020fea0003c00000 */
.L_x_63:
[----:B------:R-:W-:Y:S05]  /*3410*/  WARPSYNC.ALL ;  /* 0x0000000000007948 */ /* 0x000fea0003800000 */
[----:B------:R-:W3:Y:S01]  /*3420*/  S2UR UR7, SR_CgaCtaId ;  /* 0x00000000000779c3 */ /* 0x000ee20000008800 */
[----:B------:R-:W-:Y:S01]  /*3430*/  UMOV UR6, 0x400 ;  /* 0x0000040000067882 */ /* 0x000fe20000000000 */
[----:B------:R-:W-:-:S06]  /*3440*/  NOP ;  /* 0x0000000000007918 */ /* 0x000fcc0000000000 */
[----:B------:R-:W-:Y:S06]  /*3450*/  BAR.ARV 0x6, 0xa0 ;  /* 0x0182800000007b1d */ /* 0x000fec0000002000 */
[----:B------:R-:W4:Y:S01]  /*3460*/  LDCU UR8, c[0x0][0x38c] ;  /* 0x00007180ff0877ac */ /* 0x000f220008000800 */
[----:B------:R-:W-:Y:S01]  /*3470*/  LOP3.LUT R0, R0, 0xffff, RZ, 0xc0, !PT ;  /* 0x0000ffff00007812 */ /* 0x000fe200078ec0ff */
[----:B-1----:R-:W-:Y:S01]  /*3480*/  IMAD.MOV.U32 R9, RZ, RZ, 0x1 ;  /* 0x00000001ff097424 */ /* 0x002fe200078e00ff */
[----:B------:R-:W-:Y:S01]  /*3490*/  LOP3.LUT R8, R8, 0xffff, RZ, 0xc0, !PT ;  /* 0x0000ffff08087812 */ /* 0x000fe200078ec0ff */
[----:B------:R-:W-:Y:S01]  /*34a0*/  UMOV UR19, URZ ;  /* 0x000000ff00137c82 */ /* 0x000fe20008000000 */
[----:B------:R-:W-:Y:S01]  /*34b0*/  R2UR UR10, R0 ;  /* 0x00000000000a72ca */ /* 0x000fe200000e0000 */
[----:B------:R-:W-:Y:S01]  /*34c0*/  UMOV UR18, URZ ;  /* 0x000000ff00127c82 */ /* 0x000fe20008000000 */
[----:B------:R-:W-:Y:S01]  /*34d0*/  R2UR UR11, R8 ;  /* 0x00000000080b72ca */ /* 0x000fe200000e0000 */
[----:B------:R-:W-:Y:S01]  /*34e0*/  IMAD.MOV.U32 R8, RZ, RZ, RZ ;  /* 0x000000ffff087224 */ /* 0x000fe200078e00ff */
[----:B------:R-:W-:Y:S01]  /*34f0*/  UMOV UR17, URZ ;  /* 0x000000ff00117c82 */ /* 0x000fe20008000000 */
[----:B---3--:R-:W-:-:S02]  /*3500*/  ULEA UR7, UR7, UR6, 0x18 ;  /* 0x0000000607077291 */ /* 0x008fc4000f8ec0ff */
[----:B------:R-:W-:Y:S02]  /*3510*/  UISETP.NE.AND UP2, UPT, UR5, URZ, UPT ;  /* 0x000000ff0500728c */ /* 0x000fe4000bf45270 */
[----:B------:R-:W-:Y:S02]  /*3520*/  UIADD3 UR12, UPT, UPT, UR7, 0x8400, URZ ;  /* 0x00008400070c7890 */ /* 0x000fe4000fffe0ff */
[----:B------:R-:W-:Y:S02]  /*3530*/  UIADD3 UR13, UPT, UPT, UR7, 0x28400, URZ ;  /* 0x00028400070d7890 */ /* 0x000fe4000fffe0ff */
[----:B----4-:R-:W-:Y:S01]  /*3540*/  UIADD3 UR8, UPT, UPT, UR8, 0x3f, URZ ;  /* 0x0000003f08087890 */ /* 0x010fe2000fffe0ff */
[----:B--2---:R-:W1:Y:S01]  /*3550*/  LDS R2, [UR7+0x140] ;  /* 0x00014007ff027984 */ /* 0x004e620008000800 */
[----:B------:R-:W-:Y:S02]  /*3560*/  USHF.R.U32.HI UR12, URZ, 0x4, UR12 ;  /* 0x00000004ff0c7899 */ /* 0x000fe4000801160c */
[----:B------:R-:W-:-:S02]  /*3570*/  USHF.R.S32.HI UR6, URZ, 0x1f, UR8 ;  /* 0x0000001fff067899 */ /* 0x000fc40008011408 */
[----:B------:R-:W-:Y:S02]  /*3580*/  USHF.R.U32.HI UR13, URZ, 0x4, UR13 ;  /* 0x00000004ff0d7899 */ /* 0x000fe4000801160d */
[----:B------:R-:W-:Y:S02]  /*3590*/  ULEA.HI UR6, UR6, UR8, URZ, 0x6 ;  /* 0x0000000806067291 */ /* 0x000fe4000f8f30ff */
[----:B------:R-:W-:Y:S02]  /*35a0*/  ULOP3.LUT UR12, UR12, 0x3fff, URZ, 0xc0, !UPT ;  /* 0x00003fff0c0c7892 */ /* 0x000fe4000f8ec0ff */
[----:B------:R-:W-:Y:S02]  /*35b0*/  USHF.R.S32.HI UR6, URZ, 0x6, UR6 ;  /* 0x00000006ff067899 */ /* 0x000fe40008011406 */
[----:B------:R-:W-:Y:S02]  /*35c0*/  ULOP3.LUT UR13, UR13, 0x3fff, URZ, 0xc0, !UPT ;  /* 0x00003fff0d0d7892 */ /* 0x000fe4000f8ec0ff */
[----:B------:R-:W-:Y:S01]  /*35d0*/  UISETP.LT.AND UP0, UPT, UR6, 0x1, UPT ;  /* 0x000000010600788c */ /* 0x000fe2000bf01270 */
[----:B------:R-:W-:Y:S01]  /*35e0*/  UMOV UR36, 0x0 ;  /* 0x0000000000247882 */ /* 0x000fe20000000000 */
        /* <DEDUP_REMOVED lines=9> */
[----:B------:R-:W-:-:S02]  /*3680*/  ULOP3.LUT UR12, UR12, 0x10000, URZ, 0xfc, !UPT ;  /* 0x000100000c0c7892 */ /* 0x000fc4000f8efcff */
[----:B------:R-:W-:Y:S02]  /*3690*/  ULOP3.LUT UR13, UR13, 0x10000, URZ, 0xfc, !UPT ;  /* 0x000100000d0d7892 */ /* 0x000fe4000f8efcff */
[----:B------:R-:W-:Y:S01]  /*36a0*/  USEL UR20, UR6, 0x1, !UP0 ;  /* 0x0000000106147887 */ /* 0x000fe2000c000000 */
[----:B------:R-:W-:Y:S01]  /*36b0*/  UMOV UR26, 0x0 ;  /* 0x00000000001a7882 */ /* 0x000fe20000000000 */
[----:B------:R-:W-:Y:S01]  /*36c0*/  UMOV UR27, 0x10200910 ;  /* 0x10200910001b7882 */ /* 0x000fe20000000000 */
[----:B------:R-:W-:Y:S01]  /*36d0*/  UMOV UR24, 0x0 ;  /* 0x0000000000187882 */ /* 0x000fe20000000000 */
[----:B------:R-:W-:Y:S01]  /*36e0*/  UMOV UR25, 0x10200910 ;  /* 0x1020091000197882 */ /* 0x000fe20000000000 */
[----:B------:R-:W-:Y:S01]  /*36f0*/  UMOV UR22, 0x0 ;  /* 0x0000000000167882 */ /* 0x000fe20000000000 */
[----:B------:R-:W-:Y:S01]  /*3700*/  UMOV UR23, 0x10200910 ;  /* 0x1020091000177882 */ /* 0x000fe20000000000 */
[----:B-1----:R-:W-:Y:S02]  /*3710*/  R2UR UR21, R2 ;  /* 0x00000000021572ca */ /* 0x002fe400000e0000 */
[----:B------:R-:W-:-:S13]  /*3720*/  CS2R R2, SRZ ;  /* 0x0000000000027805 */ /* 0x000fda000001ff00 */
.L_x_74:
[C---:B------:R-:W-:Y:S02]  /*3730*/  LEA R0, R8.reuse, UR7, 0x3 ;  /* 0x0000000708007c11 */ /* 0x040fe4000f8e18ff */
[----:B------:R-:W-:Y:S02]  /*3740*/  SHF.L.U32 R5, R3, 0x1f, RZ ;  /* 0x0000001f03057819 */ /* 0x000fe400000006ff */
[----:B------:R-:W-:Y:S02]  /*3750*/  LEA R4, R8, UR7, 0x4 ;  /* 0x0000000708047c11 */ /* 0x000fe4000f8e20ff */
[----:B------:R-:W1:Y:S02]  /*3760*/  SYNCS.PHASECHK.TRANS64.TRYWAIT P0, [R0+URZ+0x90], R5 ;  /* 0x00009005000075a7 */ /* 0x000e6400080011ff */
[----:B-1-3--:R-:W-:Y:S05]  /*3770*/  @!P0 BRA `(.L_x_67) ;  /* 0x0000008400788947 */ /* 0x00afea0003800000 */
.L_x_203:
[----:B-1----:R-:W1:Y:S01]  /*3780*/  LDS.128 R4, [R4+0x120] ;  /* 0x0001200004047984 */ /* 0x002e620000000c00 */
[----:B------:R-:W-:Y:S02]  /*3790*/  VIADD R0, R0, 0xa0 ;  /* 0x000000a000007836 */ /* 0x000fe40000000000 */
[----:B------:R-:W-:Y:S01]  /*37a0*/  VIADD R8, R8, 0x1 ;  /* 0x0000000108087836 */ /* 0x000fe20000000000 */
[----:B------:R-:W-:Y:S01]  /*37b0*/  @!PT LDS RZ, [RZ] ;  /* 0x00000000fffff984 */ /* 0x000fe20000000800 */
[----:B------:R-:W-:Y:S01]  /*37c0*/  @!PT LDS RZ, [RZ] ;  /* 0x00000000fffff984 */ /* 0x000fe20000000800 */
[----:B------:R-:W-:Y:S01]  /*37d0*/  @!PT LDS RZ, [RZ] ;  /* 0x00000000fffff984 */ /* 0x000fe20000000800 */
[----:B------:R-:W-:Y:S01]  /*37e0*/  @!PT LDS RZ, [RZ] ;  /* 0x00000000fffff984 */ /* 0x000fe20000000800 */
[----:B------:R2:W-:Y:S06]  /*37f0*/  MEMBAR.ALL.CTA ;  /* 0x0000000000007992 */ /* 0x0005ec0000008000 */
[----:B--2---:R-:W2:Y:S01]  /*3800*/  FENCE.VIEW.ASYNC.S ;  /* 0x00000000000073c6 */ /* 0x004ea20000000000 */
[----:B------:R-:W-:-:S04]  /*3810*/  PRMT R0, RZ, 0x654, R0 ;  /* 0x00000654ff007816 */ /* 0x000fc80000000000 */
[----:B--2---:R2:W-:Y:S01]  /*3820*/  SYNCS.ARRIVE.TRANS64.RED.A1T0 RZ, [R0+URZ], RZ ;  /* 0x000000ff00ff79a7 */ /* 0x0045e200081004ff */
[----:B-1----:R-:W-:Y:S01]  /*3830*/  LOP3.LUT P1, RZ, R6, 0x1, RZ, 0xc0, !PT ;  /* 0x0000000106ff7812 */ /* 0x002fe2000782c0ff */
[----:B--2---:R-:W-:-:S12]  /*3840*/  BRA.U UP2, `(.L_x_68) ;  /* 0x0000000502587547 */ /* 0x004fd8000b800000 */
[----:B------:R-:W1:Y:S01]  /*3850*/  LDCU UR8, c[0x0][0x38c] ;  /* 0x00007180ff0877ac */ /* 0x000e620008000800 */
[----:B------:R-:W-:Y:S02]  /*3860*/  PLOP3.LUT P2, PT, PT, PT, PT, 0x80, 0x8 ;  /* 0x000000000008781c */ /* 0x000fe40003f4f070 */
[----:B------:R-:W-:Y:S01]  /*3870*/  SHF.L.U32 R5, R9, 0x1f, RZ ;  /* 0x0000001f09057819 */ /* 0x000fe200000006ff */
[----:B-1----:R-:W-:Y:S02]  /*3880*/  UISETP.GE.AND UP0, UPT, UR8, 0x1, UPT ;  /* 0x000000010800788c */ /* 0x002fe4000bf06270 */
[----:B------:R-:W-:-:S04]  /*3890*/  ULEA UR8, UR19, UR7, 0x3 ;  /* 0x0000000713087291 */ /* 0x000fc8000f8e18ff */
[----:B------:R-:W-:-:S05]  /*38a0*/  PLOP3.LUT P0, PT, PT, PT, UP0, 0x80, 0x8 ;  /* 0x000000000008781c */ /* 0x000fca0003f0f008 */
[----:B------:R-:W-:-:S08]  /*38b0*/  @UP0 ULEA UR9, UR18, UR7, 0x3 ;  /* 0x0000000712090291 */ /* 0x000fd0000f8e18ff */
[----:B------:R-:W-:-:S04]  /*38c0*/  @P0 SHF.L.U32 R0, R2, 0x1f, RZ ;  /* 0x0000001f02000819 */ /* 0x000fc800000006ff */
[----:B------:R1:W2:Y:S01]  /*38d0*/  @P0 SYNCS.PHASECHK.TRANS64.TRYWAIT P2, [UR9], R0 ;  /* 0x00000000ff0005a7 */ /* 0x0002a20008041109 */
[----:B------:R-:W-:Y:S01]  /*38e0*/  ULEA UR9, UR19, UR21, 0x7 ;  /* 0x0000001513097291 */ /* 0x000fe2000f8e38ff */
[----:B------:R-:W3:Y:S02]  /*38f0*/  SYNCS.PHASECHK.TRANS64.TRYWAIT P0, [UR8+0xd0], R5 ;  /* 0x0000d005ff0075a7 */ /* 0x000ee40008001108 */
[----:B-123--:R-:W-:Y:S09]  /*3900*/  @!P0 BRA `(.L_x_69) ;  /* 0x0000008400288947 */ /* 0x00eff20003800000 */
.L_x_205:
[----:B------:R-:W-:Y:S01]  /*3910*/  UMOV UR16, UR17 ;  /* 0x0000001100107c82 */ /* 0x000fe20008000000 */
[----:B------:R-:W-:Y:S05]  /*3920*/  BRA.U !UP0, `(.L_x_70) ;  /* 0x0000000508107547 */ /* 0x000fea000b800000 */
[----:B------:R-:W-:Y:S02]  /*3930*/  UIADD3 UR16, UPT, UPT, UR20, UR17, URZ ;  /* 0x0000001114107290 */ /* 0x000fe4000fffe0ff */
[----:B------:R-:W-:Y:S01]  /*3940*/  UPLOP3.LUT UP3, UPT, UPT, UPT, UPT, 0x40, 0x4 ;  /* 0x000000000004789c */ /* 0x000fe20003f6e870 */
[----:B------:R-:W-:Y:S01]  /*3950*/  UMOV UR15, UR6 ;  /* 0x00000006000f7c82 */ /* 0x000fe20008000000 */
[----:B------:R-:W-:-:S09]  /*3960*/  UMOV UR58, UR18 ;  /* 0x00000012003a7c82 */ /* 0x000fd20008000000 */
.L_x_73:
[----:B--2---:R-:W-:Y:S01]  /*3970*/  ULEA UR14, UR58, UR7, 0x3 ;  /* 0x000000073a0e7291 */ /* 0x004fe2000f8e18ff */
[----:B---3--:R-:W-:Y:S11]  /*3980*/  @P2 BRA `(.L_x_71) ;  /* 0x00000000000c2947 */ /* 0x008ff60003800000 */
[----:B-1----:R-:W-:Y:S04]  /*3990*/  SHF.L.U32 R5, R2, 0x1f, RZ ;  /* 0x0000001f02057819 */ /* 0x002fe800000006ff */
[----:B------:R-:W1:Y:S02]  /*39a0*/  SYNCS.PHASECHK.TRANS64.TRYWAIT P0, [UR14], R5 ;  /* 0x00000005ff0075a7 */ /* 0x000e64000800110e */
[----:B-1----:R-:W-:Y:S05]  /*39b0*/  @!P0 BRA `(.L_x_72) ;  /* 0x0000008400148947 */ /* 0x002fea0003800000 */
.L_x_71:
[----:B------:R-:W-:Y:S01]  /*39c0*/  UISETP.NE.AND UP0, UPT, UR15, 0x1, UPT ;  /* 0x000000010f00788c */ /* 0x000fe2000bf05270 */
[----:B------:R-:W-:Y:S01]  /*39d0*/  PLOP3.LUT P2, PT, PT, PT, PT, 0x80, 0x8 ;  /* 0x000000000008781c */ /* 0x000fe20003f4f070 */
[----:B------:R-:W-:Y:S02]  /*39e0*/  UIADD3 UR18, UPT, UPT, UR58, 0x1, URZ ;  /* 0x000000013a127890 */ /* 0x000fe4000fffe0ff */
[----:B------:R-:W-:Y:S02]  /*39f0*/  ULEA UR68, UR58, UR13, 0xa ;  /* 0x0000000d3a447291 */ /* 0x000fe4000f8e50ff */
[----:B------:R-:W-:Y:S01]  /*3a00*/  UISETP.NE.AND UP1, UPT, UR18, 0x4, UPT ;  /* 0x000000041200788c */ /* 0x000fe2000bf25270 */
[----:B------:R-:W-:Y:S01]  /*3a10*/  PLOP3.LUT P0, PT, PT, PT, UP0, 0x80, 0x8 ;  /* 0x000000000008781c */ /* 0x000fe20003f0f008 */
[----:B------:R-:W-:Y:S02]  /*3a20*/  ULEA UR66, UR58, UR12, 0xb ;  /* 0x0000000c3a427291 */ /* 0x000fe4000f8e58ff */
[----:B------:R-:W-:Y:S02]  /*3a30*/  USEL UR39, URZ, 0x1, UP1 ;  /* 0x00000001ff277887 */ /* 0x000fe40008800000 */
[----:B------:R-:W-:Y:S02]  /*3a40*/  USEL UR18, UR18, URZ, UP1 ;  /* 0x000000ff12127287 */ /* 0x000fe40008800000 */
[----:B------:R-:W-:Y:S02]  /*3a50*/  UIADD3 UR64, UPT, UPT, UR68, 0x2, URZ ;  /* 0x0000000244407890 */ /* 0x000fe4000fffe0ff */
[----:B------:R-:W-:Y:S01]  /*3a60*/  @UP0 ULEA UR38, UR18, UR7, 0x3 ;  /* 0x0000000712260291 */ /* 0x000fe2000f8e18ff */
[----:B------:R-:W-:Y:S01]  /*3a70*/  LOP3.LUT R2, R2, UR39, RZ, 0x3c, !PT ;  /* 0x0000002702027c12 */ /* 0x000fe2000f8e3cff */
[----:B------:R-:W-:Y:S02]  /*3a80*/  UIADD3 UR62, UPT, UPT, UR66, 0x2, URZ ;  /* 0x00000002423e7890 */ /* 0x000fe4000fffe0ff */
[----:B------:R-:W-:Y:S01]  /*3a90*/  UIADD3 UR60, UPT, UPT, UR68, 0x4, URZ ;  /* 0x00000004443c7890 */ /* 0x000fe2000fffe0ff */
[----:B-1----:R-:W-:Y:S01]  /*3aa0*/  @P0 SHF.L.U32 R0, R2, 0x1f, RZ ;  /* 0x0000001f02000819 */ /* 0x002fe200000006ff */
[----:B------:R-:W-:Y:S02]  /*3ab0*/  UIADD3 UR58, UPT, UPT, UR66, 0x4, URZ ;  /* 0x00000004423a7890 */ /* 0x000fe4000fffe0ff */
[----:B------:R-:W-:Y:S01]  /*3ac0*/  UIADD3 UR56, UPT, UPT, UR68, 0x6, URZ ;  /* 0x0000000644387890 */ /* 0x000fe2000fffe0ff */
[----:B------:R2:W3:Y:S01]  /*3ad0*/  @P0 SYNCS.PHASECHK.TRANS64.TRYWAIT P2, [UR38], R0 ;  /* 0x00000000ff0005a7 */ /* 0x0004e20008041126 */
[----:B------:R-:W-:Y:S02]  /*3ae0*/  UIADD3 UR54, UPT, UPT, UR66, 0x6, URZ ;  /* 0x0000000642367890 */ /* 0x000fe4000fffe0ff */
        /* <DEDUP_REMOVED lines=10> */
[----:B------:R-:W-:Y:S02]  /*3b90*/  UIADD3 UR15, UPT, UPT, UR15, -0x1, URZ ;  /* 0xffffffff0f0f7890 */ /* 0x000fe4000fffe0ff */
[----:B------:R-:W-:Y:S01]  /*3ba0*/  UISETP.NE.AND UP0, UPT, UR17, UR16, UPT ;  /* 0x000000101100728c */ /* 0x000fe2000bf05270 */
[----:B------:R-:W-:Y:S01]  /*3bb0*/  UMOV UR69, 0x40004040 ;  /* 0x4000404000457882 */ /* 0x000fe20000000000 */
[----:B------:R-:W-:Y:S01]  /*3bc0*/  UMOV UR67, 0x40004040 ;  /* 0x4000404000437882 */ /* 0x000fe20000000000 */
[----:B------:R-:W-:Y:S01]  /*3bd0*/  UMOV UR65, 0x40004040 ;  /* 0x4000404000417882 */ /* 0x000fe20000000000 */
[----:B------:R-:W-:Y:S01]  /*3be0*/  UTCHMMA.2CTA gdesc[UR66], gdesc[UR68], tmem[UR9], tmem[UR36], idesc[UR37], UP3 ;  /* 0x00ff2444420075ea */ /* 0x000fe20009a00009 */
[----:B------:R-:W-:Y:S01]  /*3bf0*/  UPLOP3.LUT UP3, UPT, UPT, UPT, UPT, 0x80, 0x8 ;  /* 0x000000000008789c */ /* 0x000fe20003f6f070 */
[----:B------:R-:W-:Y:S01]  /*3c00*/  UMOV UR63, 0x40004040 ;  /* 0x40004040003f7882 */ /* 0x000fe20000000000 */
[----:B------:R-:W-:Y:S01]  /*3c10*/  UMOV UR61, 0x40004040 ;  /* 0x40004040003d7882 */ /* 0x000fe20000000000 */
[----:B------:R-:W-:Y:S01]  /*3c20*/  UTCHMMA.2CTA gdesc[UR62], gdesc[UR64], tmem[UR9], tmem[UR34], idesc[UR35], UPT ;  /* 0x00ff22403e0075ea */ /* 0x000fe2000ba00009 */
[----:B------:R-:W-:Y:S01]  /*3c30*/  UMOV UR59, 0x40004040 ;  /* 0x40004040003b7882 */ /* 0x000fe20000000000 */
[----:B------:R-:W-:Y:S01]  /*3c40*/  UMOV UR57, 0x40004040 ;  /* 0x4000404000397882 */ /* 0x000fe20000000000 */
[----:B------:R1:W-:Y:S01]  /*3c50*/  UTCHMMA.2CTA gdesc[UR58], gdesc[UR60], tmem[UR9], tmem[UR32], idesc[UR33], UPT ;  /* 0x00ff203c3a0075ea */ /* 0x0003e2000ba00009 */
        /* <DEDUP_REMOVED lines=11> */
[----:B------:R-:W-:Y:S01]  /*3d10*/  UMOV UR39, 0x40004040 ;  /* 0x4000404000277882 */ /* 0x000fe20000000000 */
[----:B------:R2:W-:Y:S01]  /*3d20*/  UTCHMMA.2CTA gdesc[UR42], gdesc[UR44], tmem[UR9], tmem[UR24], idesc[UR25], UPT ;  /* 0x00ff182c2a0075ea */ /* 0x0005e2000ba00009 */
[----:B------:R2:W-:Y:S01]  /*3d30*/  UTCHMMA.2CTA gdesc[UR38], gdesc[UR40], tmem[UR9], tmem[UR22], idesc[UR23], UPT ;  /* 0x00ff1628260075ea */ /* 0x0005e2000ba00009 */
[----:B------:R2:W-:Y:S01]  /*3d40*/  UTCBAR.2CTA.MULTICAST [UR14], URZ, UR11 ;  /* 0x000000ff0e0073e9 */ /* 0x0005e2000820080b */
[----:B-1----:R-:W-:Y:S01]  /*3d50*/  UMOV UR58, UR18 ;  /* 0x00000012003a7c82 */ /* 0x002fe20008000000 */
[----:B------:R-:W-:Y:S05]  /*3d60*/  BRA.U UP0, `(.L_x_73) ;  /* 0xfffffffd00007547 */ /* 0x000fea000b83ffff */
.L_x_70:
[----:B------:R-:W-:Y:S01]  /*3d70*/  UIADD3 UR8, UPT, UPT, UR8, 0xb0, URZ ;  /* 0x000000b008087890 */ /* 0x000fe2000fffe0ff */
[----:B------:R-:W-:-:S08]  /*3d80*/  UMOV UR17, UR16 ;  /* 0x0000001000117c82 */ /* 0x000fd00008000000 */
[----:B------:R4:W-:Y:S01]  /*3d90*/  UTCBAR.2CTA.MULTICAST [UR8], URZ, UR10 ;  /* 0x000000ff080073e9 */ /* 0x0009e2000820080a */
[----:B------:R-:W-:Y:S02]  /*3da0*/  NOP ;  /* 0x0000000000007918 */ /* 0x000fe40000000000 */
.L_x_68:
[----:B------:R-:W-:Y:S01]  /*3db0*/  UIADD3 UR19, UPT, UPT, UR19, 0x1, URZ ;  /* 0x0000000113137890 */ /* 0x000fe2000fffe0ff */
[----:B------:R-:W-:-:S03]  /*3dc0*/  ISETP.NE.AND P0, PT, R8, 0x2, PT ;  /* 0x000000020800780c */ /* 0x000fc60003f05270 */
[----:B------:R-:W-:Y:S01]  /*3dd0*/  UISETP.NE.AND UP0, UPT, UR19, 0x4, UPT ;  /* 0x000000041300788c */ /* 0x000fe2000bf05270 */
[----:B-12---:R-:W-:Y:S02]  /*3de0*/  SEL R0, RZ, 0x1, P0 ;  /* 0x00000001ff007807 */ /* 0x006fe40000000000 */
[----:B------:R-:W-:Y:S01]  /*3df0*/  SEL R8, R8, RZ, P0 ;  /* 0x000000ff08087207 */ /* 0x000fe20000000000 */
[----:B----4-:R-:W-:Y:S01]  /*3e00*/  USEL UR8, URZ, 0x1, UP0 ;  /* 0x00000001ff087887 */ /* 0x010fe20008000000 */
[----:B------:R-:W-:Y:S01]  /*3e10*/  LOP3.LUT R3, R3, R0, RZ, 0x3c, !PT ;  /* 0x0000000003037212 */ /* 0x000fe200078e3cff */
[----:B------:R-:W-:-:S04]  /*3e20*/  USEL UR19, UR19, URZ, UP0 ;  /* 0x000000ff13137287 */ /* 0x000fc80008000000 */
[----:B------:R-:W-:Y:S01]  /*3e30*/  LOP3.LUT R9, R9, UR8, RZ, 0x3c, !PT ;  /* 0x0000000809097c12 */ /* 0x000fe2000f8e3cff */
[----:B------:R-:W-:Y:S07]  /*3e40*/  @P1 BRA `(.L_x_74) ;  /* 0xfffffff800381947 */ /* 0x000fee000383ffff */
[----:B------:R-:W1:Y:S01]  /*3e50*/  S2UR UR6, SR_CgaCtaId ;  /* 0x00000000000679c3 */ /* 0x000e620000008800 */
[----:B------:R-:W-:Y:S01]  /*3e60*/  ELECT P0, URZ, PT ;  /* 0x0000000000ff782f */ /* 0x000fe20003800000 */
[----:B------:R-:W-:Y:S01]  /*3e70*/  HFMA2 R0, -RZ, RZ, 0, 5.9604644775390625e-08 ;  /* 0x00000001ff007431 */ /* 0x000fe200000001ff */
[----:B------:R-:W-:-:S05]  /*3e80*/  UMOV UR8, 0x40 ;  /* 0x0000004000087882 */ /* 0x000fca0000000000 */
[----:B------:R-:W-:Y:S01]  /*3e90*/  UVIRTCOUNT.DEALLOC.SMPOOL 0x80 ;  /* 0x000000800000784c */ /* 0x000fe20000000000 */
[----:B------:R-:W-:Y:S02]  /*3ea0*/  UISETP.NE.AND UP0, UPT, UR5, URZ, UPT ;  /* 0x000000ff0500728c */ /* 0x000fe4000bf05270 */
[----:B-1----:R-:W-:-:S09]  /*3eb0*/  ULEA UR6, UR6, UR8, 0x18 ;  /* 0x0000000806067291 */ /* 0x002fd2000f8ec0ff */
[----:B------:R1:W-:Y:S01]  /*3ec0*/  @P0 STS.U8 [UR6+0x1c], R0 ;  /* 0x00001c00ff000988 */ /* 0x0003e20008000006 */
[----:B------:R-:W-:Y:S05]  /*3ed0*/  BRA.U UP0, `(.L_x_75) ;  /* 0x0000000100a07547 */ /* 0x000fea000b800000 */
[----:B------:R-:W-:Y:S01]  /*3ee0*/  UIADD3 UR5, UPT, UPT, UR7, 0xd0, URZ ;  /* 0x000000d007057890 */ /* 0x000fe2000fffe0ff */
[----:B------:R-:W-:-:S03]  /*3ef0*/  SHF.L.U32 R3, R9, 0x1f, RZ ;  /* 0x0000001f09037819 */ /* 0x000fc600000006ff */
[----:B------:R-:W-:-:S09]  /*3f00*/  ULEA UR8, UR19, UR5, 0x3 ;  /* 0x0000000513087291 */ /* 0x000fd2000f8e18ff */
[----:B------:R-:W2:Y:S02]  /*3f10*/  SYNCS.PHASECHK.TRANS64.TRYWAIT P0, [UR8], R3 ;  /* 0x00000003ff0075a7 */ /* 0x000ea40008001108 */
[----:B--2---:R-:W-:Y:S05]  /*3f20*/  @!P0 BRA `(.L_x_76) ;  /* 0x0000007c00d08947 */ /* 0x004fea0003800000 */
.L_x_208:
        /* <DEDUP_REMOVED lines=9> */
.L_x_210:
        /* <DEDUP_REMOVED lines=9> */
.L_x_212:
[----:B------:R-:W-:-:S04]  /*4050*/  UIADD3 UR9, UPT, UPT, UR9, 0x1, URZ ;  /* 0x0000000109097890 */ /* 0x000fc8000fffe0ff */
[----:B------:R-:W-:-:S04]  /*4060*/  UISETP.NE.AND UP1, UPT, UR9, 0x4, UPT ;  /* 0x000000040900788c */ /* 0x000fc8000bf25270 */
[----:B------:R-:W-:Y:S02]  /*4070*/  USEL UR8, URZ, 0x1, UP1 ;  /* 0x00000001ff087887 */ /* 0x000fe40008800000 */
[----:B------:R-:W-:-:S04]  /*4080*/  USEL UR9, UR9, URZ, UP1 ;  /* 0x000000ff09097287 */ /* 0x000fc80008800000 */
[----:B------:R-:W-:Y:S01]  /*4090*/  ULEA UR9, UR9, UR5, 0x3 ;  /* 0x0000000509097291 */ /* 0x000fe2000f8e18ff */
[----:B-1----:R-:W-:-:S04]  /*40a0*/  LOP3.LUT R3, R2, UR8, RZ, 0x3c, !PT ;  /* 0x0000000802037c12 */ /* 0x002fc8000f8e3cff */
[----:B------:R-:W-:Y:S01]  /*40b0*/  SHF.L.U32 R3, R3, 0x1f, RZ ;  /* 0x0000001f03037819 */ /* 0x000fe200000006ff */
[----:B------:R-:W-:-:S04]  /*40c0*/  IMAD.U32 R0, RZ, RZ, UR9 ;  /* 0x00000009ff007e24 */ /* 0x000fc8000f8e00ff */
[----:B------:R1:W2:Y:S03]  /*40d0*/  SYNCS.PHASECHK.TRANS64.TRYWAIT P0, [R0+URZ], R3 ;  /* 0x00000003000075a7 */ /* 0x0002a600080011ff */
[----:B--2---:R-:W-:Y:S05]  /*40e0*/  @!P0 NANOSLEEP.SYNCS 0x989680 ;  /* 0x009896800000895d */ /* 0x004fea0003900000 */
[----:B------:R-:W2:Y:S02]  /*40f0*/  @!P0 SYNCS.PHASECHK.TRANS64 P0, [R0+URZ], R3 ;  /* 0x00000003000085a7 */ /* 0x000ea400080010ff */
[----:B--2---:R-:W-:Y:S05]  /*4100*/  @P0 BRA `(.L_x_79) ;  /* 0x0000000000200947 */ /* 0x004fea0003800000 */
.L_x_80:
[----:B--2---:R2:W4:Y:S02]  /*4110*/  SYNCS.PHASECHK.TRANS64.TRYWAIT P0, [R0+URZ], R3 ;  /* 0x00000003000075a7 */ /* 0x00452400080011ff */
[----:B----4-:R-:W-:Y:S05]  /*4120*/  @!P0 NANOSLEEP.SYNCS 0x989680 ;  /* 0x009896800000895d */ /* 0x010fea0003900000 */
[----:B------:R-:W4:Y:S02]  /*4130*/  @!P0 SYNCS.PHASECHK.TRANS64 P0, [R0+URZ], R3 ;  /* 0x00000003000085a7 */ /* 0x000f2400080010ff */
[----:B----4-:R-:W-:Y:S05]  /*4140*/  @!P0 BRA `(.L_x_80) ;  /* 0xfffffffc00f08947 */ /* 0x010fea000383ffff */
[----:B------:R-:W-:Y:S05]  /*4150*/  BRA `(.L_x_79) ;  /* 0x00000000000c7947 */ /* 0x000fea0003800000 */
.L_x_75:
[----:B------:R-:W-:-:S04]  /*4160*/  UIADD3 UR5, UPT, UPT, UR7, 0x110, URZ ;  /* 0x0000011007057890 */ /* 0x000fc8000fffe0ff */
[----:B------:R-:W-:-:S09]  /*4170*/  UPRMT UR5, UR4, 0x654, UR5 ;  /* 0x0000065404057896 */ /* 0x000fd20008000005 */
[----:B------:R-:W-:Y:S03]  /*4180*/  SYNCS.ARRIVE.TRANS64.RED.A1T0 RZ, [UR5], RZ ;  /* 0x000000ffffff79a7 */ /* 0x000fe60008100405 */
.L_x_79:
[----:B-12---:R-:W-:Y:S01]  /*4190*/  SHF.L.U32 R3, RZ, 0x1f, RZ ;  /* 0x0000001fff037819 */ /* 0x006fe200000006ff */
[----:B------:R-:W-:Y:S01]  /*41a0*/  UIADD3 UR5, UPT, UPT, UR7, 0x110, URZ ;  /* 0x0000011007057890 */ /* 0x000fe2000fffe0ff */
[----:B------:R-:W-:Y:S02]  /*41b0*/  PLOP3.LUT P0, PT, PT, PT, UP0, 0x80, 0x8 ;  /* 0x000000000008781c */ /* 0x000fe40003f0f008 */
[----:B------:R-:W1:Y:S02]  /*41c0*/  SYNCS.PHASECHK.TRANS64.TRYWAIT P1, [UR7+0x110], R3 ;  /* 0x00011003ff0075a7 */ /* 0x000e640008021107 */
[----:B-1----:R-:W-:Y:S09]  /*41d0*/  @!P1 BRA `(.L_x_81) ;  /* 0x0000007c006c9947 */ /* 0x002ff20003800000 */
.L_x_214:
[----:B------:R-:W-:Y:S01]  /*41e0*/  @!UP0 UPRMT UR5, UR4, 0x654, UR5 ;  /* 0x0000065404058896 */ /* 0x000fe20008000005 */
[----:B------:R-:W-:Y:S02]  /*41f0*/  UMOV UR8, 0xffff ;  /* 0x0000ffff00087882 */ /* 0x000fe40000000000 */
[----:B------:R-:W-:-:S06]  /*4200*/  UMOV UR4, 0x1 ;  /* 0x0000000100047882 */ /* 0x000fcc0000000000 */
[----:B------:R-:W-:Y:S01]  /*4210*/  @!P0 SYNCS.ARRIVE.TRANS64.RED.A1T0 RZ, [UR5], RZ ;  /* 0x000000ffffff89a7 */ /* 0x000fe20008100405 */
[----:B------:R-:W-:Y:S01]  /*4220*/  NOP ;  /* 0x0000000000007918 */ /* 0x000fe20000000000 */
[----:B-1----:R-:W1:Y:S01]  /*4230*/  LDS R0, [UR6+0x14] ;  /* 0x00001406ff007984 */ /* 0x002e620008000800 */
[----:B------:R-:W-:-:S04]  /*4240*/  ULOP3.LUT UR5, UR21, 0xffff, URZ, 0xc0, !UPT ;  /* 0x0000ffff15057892 */ /* 0x000fc8000f8ec0ff */
[----:B------:R-:W-:-:S04]  /*4250*/  USHF.R.U32.HI UR5, URZ, 0x5, UR5 ;  /* 0x00000005ff057899 */ /* 0x000fc80008011605 */
[----:B------:R-:W-:Y:S02]  /*4260*/  USHF.L.U32 UR8, UR8, UR5, URZ ;  /* 0x0000000508087299 */ /* 0x000fe400080006ff */
[----:B------:R-:W-:-:S04]  /*4270*/  USHF.L.U32 UR4, UR4, UR5, URZ ;  /* 0x0000000504047299 */ /* 0x000fc800080006ff */
[----:B-1----:R-:W-:-:S04]  /*4280*/  LOP3.LUT R0, R0, UR8, RZ, 0xc0, !PT ;  /* 0x0000000800007c12 */ /* 0x002fc8000f8ec0ff */
[----:B------:R-:W-:-:S13]  /*4290*/  ISETP.NE.AND P0, PT, R0, UR8, PT ;  /* 0x0000000800007c0c */ /* 0x000fda000bf05270 */
[----:B------:R-:W-:Y:S05]  /*42a0*/  @P0 BRA `(.L_x_82) ;  /* 0x0000000000580947 */ /* 0x000fea0003800000 */
[----:B------:R-:W1:Y:S02]  /*42b0*/  LDS R0, [UR6+0x18] ;  /* 0x00001806ff007984 */ /* 0x000e640008000800 */
[----:B-1----:R-:W-:-:S04]  /*42c0*/  LOP3.LUT R0, R0, UR4, RZ, 0xc0, !PT ;  /* 0x0000000400007c12 */ /* 0x002fc8000f8ec0ff */
[----:B------:R-:W-:-:S13]  /*42d0*/  ISETP.NE.AND P0, PT, R0, UR4, PT ;  /* 0x0000000400007c0c */ /* 0x000fda000bf05270 */
[----:B------:R-:W-:Y:S05]  /*42e0*/  @P0 BRA `(.L_x_83) ;  /* 0x00000000003c0947 */ /* 0x000fea0003800000 */
[----:B------:R-:W1:Y:S01]  /*42f0*/  S2R R2, SR_LANEID ;  /* 0x0000000000027919 */ /* 0x000e620000000000 */
[----:B------:R-:W-:Y:S01]  /*4300*/  ULOP3.LUT UR8, URZ, UR8, URZ, 0x33, !UPT ;  /* 0x00000008ff087292 */ /* 0x000fe2000f8e33ff */
[----:B------:R-:W-:Y:S01]  /*4310*/  LOP3.LUT R4, RZ, UR4, RZ, 0x33, !PT ;  /* 0x00000004ff047c12 */ /* 0x000fe2000f8e33ff */
[----:B------:R-:W-:Y:S02]  /*4320*/  VOTEU.ANY UR7, UPT, PT ;  /* 0x0000000000077886 */ /* 0x000fe400038e0100 */
[----:B------:R-:W-:Y:S01]  /*4330*/  UFLO.U32 UR7, UR7 ;  /* 0x00000007000772bd */ /* 0x000fe200080e0000 */
[----:B------:R-:W2:Y:S01]  /*4340*/  REDUX UR4, R4 ;  /* 0x00000000040473c4 */ /* 0x000ea20000000000 */
[----:B------:R-:W-:-:S06]  /*4350*/  IMAD.U32 R0, RZ, RZ, UR8 ;  /* 0x00000008ff007e24 */ /* 0x000fcc000f8e00ff */
[----:B------:R4:W-:Y:S01]  /*4360*/  UTCATOMSWS.AND URZ, UR8 ;  /* 0x0000000800ff79e3 */ /* 0x0009e20008000000 */
[----:B------:R-:W3:Y:S01]  /*4370*/  REDUX UR5, R0 ;  /* 0x00000000000573c4 */ /* 0x000ee20000000000 */
[----:B-1----:R-:W-:Y:S01]  /*4380*/  ISETP.EQ.U32.AND P0, PT, R2, UR7, PT ;  /* 0x0000000702007c0c */ /* 0x002fe2000bf02070 */
[----:B--2---:R-:W-:Y:S01]  /*4390*/  IMAD.U32 R2, RZ, RZ, UR4 ;  /* 0x00000004ff027e24 */ /* 0x004fe2000f8e00ff */
[----:B---3--:R-:W-:-:S11]  /*43a0*/  MOV R3, UR5 ;  /* 0x0000000500037c02 */ /* 0x008fd60008000f00 */
[----:B------:R4:W-:Y:S04]  /*43b0*/  @P0 ATOMS.AND RZ, [UR6+0x14], R3 ;  /* 0x00001403ffff098c */ /* 0x0009e8000a800006 */
[----:B------:R4:W-:Y:S01]  /*43c0*/  @P0 ATOMS.AND RZ, [UR6+0x18], R2 ;  /* 0x00001802ffff098c */ /* 0x0009e2000a800006 */
[----:B------:R-:W-:Y:S05]  /*43d0*/  BRA `(.L_x_84) ;  /* 0x0000000000147947 */ /* 0x000fea0003800000 */
.L_x_83:
[----:B------:R-:W-:Y:S02]  /*43e0*/  MOV R2, 0x4400 ;  /* 0x0000440000027802 */ /* 0x000fe40000000f00 */
[----:B---3-5:R-:W-:Y:S05]  /*43f0*/  CALL.REL.NOINC `($__internal_0_$__cuda_sm10x_tcgen05_guardrail_trap_col_being_dealloced_not_returned_by_alloc) ;  /* 0x0000008000fc7944 */ /* 0x028fea0003c00000 */
[----:B------:R-:W-:Y:S05]  /*4400*/  BRA `(.L_x_84) ;  /* 0x0000000000087947 */ /* 0x000fea0003800000 */
.L_x_82:
[----:B------:R-:W-:Y:S02]  /*4410*/  MOV R2, 0x4430 ;  /* 0x0000443000027802 */ /* 0x000fe40000000f00 */
[----:B---3-5:R-:W-:Y:S05]  /*4420*/  CALL.REL.NOINC `($__internal_2_$__cuda_sm10x_tcgen05_guardrail_trap_unallocated_columns_being_dealloced) ;  /* 0x0000008400087944 */ /* 0x028fea0003c00000 */
.L_x_84:
[----:B------:R-:W-:Y:S01]  /*4430*/  NOP ;  /* 0x0000000000007918 */ /* 0x000fe20000000000 */
[----:B----4-:R-:W-:Y:S05]  /*4440*/  EXIT ;  /* 0x000000000000794d */ /* 0x010fea0003800000 */
.L_x_55:
[----:B------:R-:W-:-:S09]  /*4450*/  UISETP.NE.OR UP5, UPT, UR10, 0x3, !UP5 ;  /* 0x000000030a00788c */ /* 0x000fd2000efa5670 */
[----:B------:R-:W-:Y:S05]  /*4460*/  BRA.U UP5, `(.L_x_85) ;  /* 0x0000001505907547 */ /* 0x000fea000b800000 */
[----:B------:R-:W1:Y:S01]  /*4470*/  LDC R0, c[0x0][0xb30] ;  /* 0x0002cc00ff007b82 */ /* 0x000e620000000800 */
[----:B------:R-:W2:Y:S01]  /*4480*/  LDCU.64 UR8, c[0x0][0x888] ;  /* 0x00011100ff0877ac */ /* 0x000ea20008000a00 */
[----:B------:R-:W-:Y:S02]  /*4490*/  HFMA2 R25, -RZ, RZ, 0, 0 ;  /* 0x00000000ff197431 */ /* 0x000fe400000001ff */
[----:B------:R-:W-:Y:S01]  /*44a0*/  IMAD.MOV.U32 R27, RZ, RZ, RZ ;  /* 0x000000ffff1b7224 */ /* 0x000fe200078e00ff */
[----:B------:R-:W3:Y:S01]  /*44b0*/  LDCU.64 UR4, c[0x0][0x890] ;  /* 0x00011200ff0477ac */ /* 0x000ee20008000a00 */
[----:B------:R-:W-:Y:S02]  /*44c0*/  IMAD.MOV.U32 R23, RZ, RZ, 0x2000 ;  /* 0x00002000ff177424 */ /* 0x000fe400078e00ff */
[----:B------:R-:W4:Y:S01]  /*44d0*/  LDC R19, c[0x0][0x370] ;  /* 0x0000dc00ff137b82 */ /* 0x000f220000000800 */
[----:B------:R-:W-:Y:S01]  /*44e0*/  UMOV UR7, 0x400 ;  /* 0x0000040000077882 */ /* 0x000fe20000000000 */
[----:B------:R-:W-:-:S02]  /*44f0*/  UPLOP3.LUT UP1, UPT, UPT, UPT, UPT, 0x40, 0x4 ;  /* 0x000000000004789c */ /* 0x000fc40003f2e870 */
[----:B------:R-:W-:-:S04]  /*4500*/  ULEA UR7, UR37, UR7, 0x18 ;  /* 0x0000000725077291 */ /* 0x000fc8000f8ec0ff */
[----:B------:R-:W4:Y:S01]  /*4510*/  LDC R2, c[0x0][0xb0c] ;  /* 0x0002c300ff027b82 */ /* 0x000f220000000800 */
[----:B------:R-:W-:Y:S02]  /*4520*/  UIADD3 UR41, UPT, UPT, UR7, 0x40, URZ ;  /* 0x0000004007297890 */ /* 0x000fe4000fffe0ff */
[----:B--2---:R-:W-:Y:S02]  /*4530*/  UISETP.NE.U32.AND UP2, UPT, UR8, URZ, UPT ;  /* 0x000000ff0800728c */ /* 0x004fe4000bf45070 */
[----:B------:R-:W-:Y:S02]  /*4540*/  UIADD3 UR33, UPT, UPT, UR7, 0x48, URZ ;  /* 0x0000004807217890 */ /* 0x000fe4000fffe0ff */
[----:B---3--:R-:W-:Y:S01]  /*4550*/  UISETP.NE.U32.AND UP3, UPT, UR4, URZ, UPT ;  /* 0x000000ff0400728c */ /* 0x008fe2000bf65070 */
[----:B------:R-:W2:Y:S01]  /*4560*/  LDC R18, c[0x0][0xb20] ;  /* 0x0002c800ff127b82 */ /* 0x000ea20000000800 */
[----:B-1----:R-:W-:Y:S01]  /*4570*/  ISETP.NE.AND P1, PT, R0, 0x1, PT ;  /* 0x000000010000780c */ /* 0x002fe20003f25270 */
[----:B------:R-:W-:-:S02]  /*4580*/  UISETP.NE.AND.EX UP2, UPT, UR9, URZ, UPT, UP2 ;  /* 0x000000ff0900728c */ /* 0x000fc4000bf45320 */
[----:B------:R-:W-:Y:S02]  /*4590*/  UIADD3 UR25, UPT, UPT, UR7, 0x50, URZ ;  /* 0x0000005007197890 */ /* 0x000fe4000fffe0ff */
[----:B------:R-:W-:Y:S02]  /*45a0*/  UIADD3 UR17, UPT, UPT, UR7, 0x58, URZ ;  /* 0x0000005807117890 */ /* 0x000fe4000fffe0ff */
[----:B-----5:R-:W1:Y:S01]  /*45b0*/  LDC.64 R32, c[0x0][0x348] ;  /* 0x0000d200ff207b82 */ /* 0x020e620000000a00 */
[----:B------:R-:W-:-:S07]  /*45c0*/  UISETP.NE.AND.EX UP3, UPT, UR5, URZ, UPT, UP3 ;  /* 0x000000ff0500728c */ /* 0x000fce000bf65330 */
[----:B------:R-:W3:Y:S08]  /*45d0*/  LDC.64 R16, c[0x0][0xb10] ;  /* 0x0002c400ff107b82 */ /* 0x000ef00000000a00 */
[----:B------:R-:W1:Y:S08]  /*45e0*/  LDC.64 R6, c[0x0][0xb18] ;  /* 0x0002c600ff067b82 */ /* 0x000e700000000a00 */
[----:B------:R-:W1:Y:S08]  /*45f0*/  LDC.64 R4, c[0x0][0xb28] ;  /* 0x0002ca00ff047b82 */ /* 0x000e700000000a00 */
[----:B--2-4-:R-:W1:Y:S02]  /*4600*/  LDC R22, c[0x0][0x374] ;  /* 0x0000dd00ff167b82 */ /* 0x014e640000000800 */
.L_x_100:
[----:B------:R-:W-:Y:S02]  /*4610*/  LEA R0, R27, UR7, 0x3 ;  /* 0x000000071b007c11 */ /* 0x000fe4000f8e18ff */
[----:B------:R-:W-:Y:S02]  /*4620*/  SHF.L.U32 R3, R25, 0x1f, RZ ;  /* 0x0000001f19037819 */ /* 0x000fe400000006ff */
[----:B------:R-:W-:Y:S02]  /*4630*/  LEA R28, R27, UR7, 0x4 ;  /* 0x000000071b1c7c11 */ /* 0x000fe4000f8e20ff */
[----:B--2---:R-:W2:Y:S02]  /*4640*/  SYNCS.PHASECHK.TRANS64.TRYWAIT P0, [R0+URZ+0x90], R3 ;  /* 0x00009003000075a7 */ /* 0x004ea400080011ff */
[----:B--2---:R-:W-:Y:S05]  /*4650*/  @!P0 BRA `(.L_x_86) ;  /* 0x0000007800648947 */ /* 0x004fea0003800000 */
.L_x_215:
[----:B------:R-:W-:Y:S01]  /*4660*/  ISETP.GE.AND P0, PT, R26, 0x1, PT ;  /* 0x000000011a00780c */ /* 0x000fe20003f06270 */
[----:B------:R-:W4:Y:S01]  /*4670*/  LDS.128 R28, [R28+0x120] ;  /* 0x000120001c1c7984 */ /* 0x000f220000000c00 */
[----:B--2---:R-:W-:Y:S01]  /*4680*/  VIADD R0, R0, 0xa0 ;  /* 0x000000a000007836 */ /* 0x004fe20000000000 */
[----:B------:R-:W-:Y:S01]  /*4690*/  @!PT LDS RZ, [RZ] ;  /* 0x00000000fffff984 */ /* 0x000fe20000000800 */
[----:B------:R-:W-:Y:S01]  /*46a0*/  @!PT LDS RZ, [RZ] ;  /* 0x00000000fffff984 */ /* 0x000fe20000000800 */
[----:B------:R-:W-:Y:S01]  /*46b0*/  @!PT LDS RZ, [RZ] ;  /* 0x00000000fffff984 */ /* 0x000fe20000000800 */
[----:B------:R-:W-:Y:S01]  /*46c0*/  @!PT LDS RZ, [RZ] ;  /* 0x00000000fffff984 */ /* 0x000fe20000000800 */
[----:B------:R2:W-:Y:S06]  /*46d0*/  MEMBAR.ALL.CTA ;  /* 0x0000000000007992 */ /* 0x0005ec0000008000 */
[----:B--2---:R-:W2:Y:S01]  /*46e0*/  FENCE.VIEW.ASYNC.S ;  /* 0x00000000000073c6 */ /* 0x004ea20000000000 */
[----:B------:R-:W-:Y:S04]  /*46f0*/  PRMT R0, RZ, 0x654, R0 ;  /* 0x00000654ff007816 */ /* 0x000fe80000000000 */
[----:B--2---:R2:W-:Y:S01]  /*4700*/  SYNCS.ARRIVE.TRANS64.RED.A1T0 RZ, [R0+URZ], RZ ;  /* 0x000000ff00ff79a7 */ /* 0x0045e200081004ff */
[----:B----4-:R-:W-:Y:S11]  /*4710*/  LOP3.LUT P3, RZ, R30, 0x1, RZ, 0xc0, !PT ;  /* 0x000000011eff7812 */ /* 0x010ff6000786c0ff */
[----:B------:R-:W-:Y:S02]  /*4720*/  @!UPT UIADD3 URZ, UPT, UPT, URZ, URZ, URZ ;  /* 0x000000fffffff290 */ /* 0x000fe4000fffe0ff */
[----:B------:R-:W-:Y:S02]  /*4730*/  @P3 MOV R13, R28 ;  /* 0x0000001c000d3202 */ /* 0x000fe40000000f00 */
[----:B------:R-:W-:Y:S01]  /*4740*/  @P3 LOP3.LUT R8, R29, 0xffff, RZ, 0xc0, !PT ;  /* 0x0000ffff1d083812 */ /* 0x000fe200078ec0ff */
[----:B--2---:R-:W-:Y:S06]  /*4750*/  @!P0 BRA `(.L_x_87) ;  /* 0x0000000000a48947 */ /* 0x004fec0003800000 */
[----:B-1----:R-:W-:Y:S01]  /*4760*/  IMAD.HI.U32 R37, R22, R7, RZ ;  /* 0x0000000716257227 */ /* 0x002fe200078e00ff */
[----:B------:R-:W-:Y:S02]  /*4770*/  ISETP.NE.AND P0, PT, R6, 0x1, PT ;  /* 0x000000010600780c */ /* 0x000fe40003f05270 */
[----:B------:R-:W-:Y:S01]  /*4780*/  ISETP.NE.AND P2, PT, R26, 0x1, PT ;  /* 0x000000011a00780c */ /* 0x000fe20003f45270 */
[----:B---3--:R-:W-:Y:S01]  /*4790*/  IMAD.HI.U32 R34, R19, R16, RZ ;  /* 0x0000001013227227 */ /* 0x008fe200078e00ff */
[----:B------:R-:W-:Y:S02]  /*47a0*/  SHF.R.U32.HI R37, RZ, R18, R37 ;  /* 0x00000012ff257219 */ /* 0x000fe40000011625 */
[----:B------:R-:W-:Y:S01]  /*47b0*/  ISETP.NE.AND P4, PT, R2, 0x1, PT ;  /* 0x000000010200780c */ /* 0x000fe20003f85270 */
[----:B------:R-:W-:Y:S01]  /*47c0*/  IMAD.HI.U32 R36, R13, R16, RZ ;  /* 0x000000100d247227 */ /* 0x000fe200078e00ff */
[----:B------:R-:W-:Y:S02]  /*47d0*/  SHF.R.U32.HI R34, RZ, R17, R34 ;  /* 0x00000011ff227219 */ /* 0x000fe40000011622 */
[----:B------:R-:W-:Y:S01]  /*47e0*/  SEL R3, R22, R37, !P0 ;  /* 0x0000002516037207 */ /* 0x000fe20004000000 */
[C---:B------:R-:W-:Y:S01]  /*47f0*/  IMAD.HI.U32 R37, R8.reuse, R7, RZ ;  /* 0x0000000708257227 */ /* 0x040fe200078e00ff */
[----:B------:R-:W-:Y:S02]  /*4800*/  SEL R11, R19, R34, !P4 ;  /* 0x00000022130b7207 */ /* 0x000fe40006000000 */
[----:B------:R-:W-:Y:S01]  /*4810*/  SHF.R.U32.HI R36, RZ, R17, R36 ;  /* 0x00000011ff247219 */ /* 0x000fe20000011624 */
[----:B------:R-:W-:Y:S01]  /*4820*/  IMAD.HI.U32 R38, R3, R4, RZ ;  /* 0x0000000403267227 */ /* 0x000fe200078e00ff */
[----:B------:R-:W-:Y:S03]  /*4830*/  SHF.R.U32.HI R37, RZ, R18, R37 ;  /* 0x00000012ff257219 */ /* 0x000fe60000011625 */
[----:B------:R-:W-:Y:S01]  /*4840*/  IMAD.HI.U32 R34, R11, R4, RZ ;  /* 0x000000040b227227 */ /* 0x000fe200078e00ff */
[----:B------:R-:W-:Y:S02]  /*4850*/  @P2 SHF.R.U32.HI R3, RZ, R5, R38 ;  /* 0x00000005ff032219 */ /* 0x000fe40000011626 */
[----:B------:R-:W-:Y:S02]  /*4860*/  SEL R9, R8, R37, !P0 ;  /* 0x0000002508097207 */ /* 0x000fe40004000000 */
[----:B------:R-:W-:Y:S01]  /*4870*/  @P2 SHF.R.U32.HI R11, RZ, R5, R34 ;  /* 0x00000005ff0b2219 */ /* 0x000fe20000011622 */
[C---:B------:R-:W-:Y:S01]  /*4880*/  IMAD R10, R26.reuse, R3, RZ ;  /* 0x000000031a0a7224 */ /* 0x040fe200078e02ff */
[----:B------:R-:W-:Y:S01]  /*4890*/  SEL R3, R13, R36, !P4 ;  /* 0x000000240d037207 */ /* 0x000fe20006000000 */
[C---:B------:R-:W-:Y:S03]  /*48a0*/  IMAD.HI.U32 R14, R9.reuse, R4, RZ ;  /* 0x00000004090e7227 */ /* 0x040fe600078e00ff */
[----:B------:R-:W-:Y:S01]  /*48b0*/  ISETP.GE.AND P0, PT, R9, R10, PT ;  /* 0x0000000a0900720c */ /* 0x000fe20003f06270 */
[C---:B------:R-:W-:Y:S01]  /*48c0*/  IMAD R12, R26.reuse, R11, RZ ;  /* 0x0000000b1a0c7224 */ /* 0x040fe200078e02ff */
[-C--:B------:R-:W-:Y:S04]  /*48d0*/  SHF.R.U32.HI R14, RZ, R5.reuse, R14 ;  /* 0x00000005ff0e7219 */ /* 0x080fe8000001160e */
[----:B------:R-:W-:Y:S02]  /*48e0*/  ISETP.GE.OR P0, PT, R3, R12, P0 ;  /* 0x0000000c0300720c */ /* 0x000fe40000706670 */
[----:B------:R-:W-:Y:S05]  /*48f0*/  SEL R15, R9, R14, !P2 ;  /* 0x0000000e090f7207 */ /* 0x000fea0005000000 */
[----:B------:R-:W-:Y:S04]  /*4900*/  IMAD.MOV R14, RZ, RZ, -R15 ;  /* 0x000000ffff0e7224 */ /* 0x000fe800078e0a0f */
[----:B------:R-:W-:Y:S02]  /*4910*/  IMAD R14, R26, R14, R9 ;  /* 0x0000000e1a0e7224 */ /* 0x000fe400078e0209 */
[C---:B------:R-:W-:Y:S05]  /*4920*/  @!P0 IMAD.HI.U32 R10, R3.reuse, R4, RZ ;  /* 0x00000004030a8227 */ /* 0x040fea00078e00ff */
[----:B------:R-:W-:Y:S04]  /*4930*/  @!P0 SHF.R.U32.HI R10, RZ, R5, R10 ;  /* 0x00000005ff0a8219 */ /* 0x000fe8000001160a */
[----:B------:R-:W-:Y:S01]  /*4940*/  @!P0 SEL R0, R3, R10, !P2 ;  /* 0x0000000a03008207 */ /* 0x000fe20005000000 */
[----:B------:R-:W-:Y:S03]  /*4950*/  IMAD.MOV R10, RZ, RZ, -R3 ;  /* 0x000000ffff0a7224 */ /* 0x000fe600078e0a03 */
[----:B------:R-:W-:Y:S01]  /*4960*/  @!P0 IADD3 R15, PT, PT, R15, -R0, RZ ;  /* 0x800000000f0f8210 */ /* 0x000fe20007ffe0ff */
[----:B------:R-:W-:Y:S01]  /*4970*/  @!P0 IMAD R0, R11, R14, R0 ;  /* 0x0000000e0b008224 */ /* 0x000fe200078e0200 */
[----:B------:R-:W-:Y:S01]  /*4980*/  IADD3 R11, PT, PT, -R9, RZ, RZ ;  /* 0x000000ff090b7210 */ /* 0x000fe20007ffe1ff */
[----:B------:R-:W-:Y:S02]  /*4990*/  IMAD R13, R2, R10, R13 ;  /* 0x0000000a020d7224 */ /* 0x000fe400078e020d */
[----:B------:R-:W-:Y:S02]  /*49a0*/  @!P0 IMAD R9, R15, R26, R3 ;  /* 0x0000001a0f098224 */ /* 0x000fe400078e0203 */
[----:B------:R-:W-:Y:S02]  /*49b0*/  @!P0 IMAD.MOV.U32 R3, RZ, RZ, R0 ;  /* 0x000000ffff038224 */ /* 0x000fe400078e0000 */
[----:B------:R-:W-:Y:S02]  /*49c0*/  IMAD R8, R6, R11, R8 ;  /* 0x0000000b06087224 */ /* 0x000fe400078e0208 */
[----:B------:R-:W-:Y:S02]  /*49d0*/  IMAD R13, R3, R2, R13 ;  /* 0x00000002030d7224 */ /* 0x000fe400078e020d */
[----:B------:R-:W-:Y:S02]  /*49e0*/  IMAD R8, R9, R6, R8 ;  /* 0x0000000609087224 */ /* 0x000fe400078e0208 */
.L_x_87:
[----:B------:R-:W-:Y:S05]  /*49f0*/  BRA.U UP1, `(.L_x_88) ;  /* 0x0000000101107547 */ /* 0x000fea000b800000 */
[----:B------:R-:W-:Y:S04]  /*4a00*/  MOV R0, UR6 ;  /* 0x0000000600007c02 */ /* 0x000fe80008000f00 */
[----:B------:R-:W-:Y:S04]  /*4a10*/  SHF.L.U32 R3, R0, 0x1f, RZ ;  /* 0x0000001f00037819 */ /* 0x000fe800000006ff */
[----:B------:R-:W2:Y:S02]  /*4a20*/  SYNCS.PHASECHK.TRANS64.TRYWAIT P0, [UR7+0x88], R3 ;  /* 0x00008803ff0075a7 */ /* 0x000ea40008001107 */
[----:B--2---:R-:W-:Y:S05]  /*4a30*/  @!P0 BRA `(.L_x_89) ;  /* 0x0000007400808947 */ /* 0x004fea0003800000 */
.L_x_88:
[----:B------:R-:W-:Y:S01]  /*4a40*/  R2UR UR43, R21 ;  /* 0x00000000152b72ca */ /* 0x000fe200000e0000 */
[----:B------:R-:W-:Y:S01]  /*4a50*/  IMAD.MOV.U32 R12, RZ, RZ, 0x1 ;  /* 0x00000001ff0c7424 */ /* 0x000fe200078e00ff */
[----:B------:R-:W-:Y:S02]  /*4a60*/  R2UR UR42, R20 ;  /* 0x00000000142a72ca */ /* 0x000fe400000e0000 */
[----:B------:R-:W-:Y:S02]  /*4a70*/  ISETP.NE.U32.AND P2, PT, RZ, UR4, PT ;  /* 0x00000004ff007c0c */ /* 0x000fe4000bf45070 */
[----:B------:R-:W-:Y:S02]  /*4a80*/  SHF.L.U32 R12, R12, 0x1f, RZ ;  /* 0x0000001f0c0c7819 */ /* 0x000fe400000006ff */
[----:B------:R-:W-:Y:S05]  /*4a90*/  ISETP.NE.AND.EX P2, PT, RZ, UR5, PT, P2 ;  /* 0x00000005ff007c0c */ /* 0x000fea000bf45320 */
[----:B------:R-:W-:Y:S02]  /*4aa0*/  USHF.L.U32 UR43, UR43, 0x7, URZ ;  /* 0x000000072b2b7899 */ /* 0x000fe400080006ff */
[----:B------:R-:W-:Y:S01]  /*4ab0*/  USHF.L.U32 UR42, UR42, 0x7, URZ ;  /* 0x000000072a2a7899 */ /* 0x000fe200080006ff */
[----:B------:R-:W-:Y:S11]  /*4ac0*/  BRA.U !UP3, `(.L_x_90) ;  /* 0x000000010b347547 */ /* 0x000ff6000b800000 */
[----:B------:R-:W-:Y:S01]  /*4ad0*/  UPLOP3.LUT UP0, UPT, UPT, UPT, UP2, 0x80, 0x8 ;  /* 0x000000000008789c */ /* 0x000fe20003f0f020 */
[----:B--2---:R-:W-:Y:S02]  /*4ae0*/  HFMA2 R0, -RZ, RZ, 0, 5.9604644775390625e-08 ;  /* 0x00000001ff007431 */ /* 0x004fe400000001ff */
[----:B------:R-:W-:Y:S03]  /*4af0*/  IMAD.MOV.U32 R67, RZ, RZ, 0x1 ;  /* 0x00000001ff437424 */ /* 0x000fe600078e00ff */
[----:B------:R-:W-:Y:S05]  /*4b00*/  PLOP3.LUT P0, PT, PT, PT, UP0, 0x80, 0x8 ;  /* 0x000000000008781c */ /* 0x000fea0003f0f008 */
[----:B------:R-:W2:Y:S01]  /*4b10*/  @UP0 LDCU.64 UR10, c[0x0][0x888] ;  /* 0x00011100ff0a07ac */ /* 0x000ea20008000a00 */
[----:B------:R-:W-:Y:S07]  /*4b20*/  @UP0 UIMAD UR8, UR36, UR4, URZ ;  /* 0x00000004240802a4 */ /* 0x000fee000f8e02ff */
[----:B------:R-:W-:Y:S01]  /*4b30*/  @!P0 PRMT R67, R0, 0x7610, R67 ;  /* 0x0000761000438816 */ /* 0x000fe20000000043 */
[----:B--2---:R-:W-:Y:S03]  /*4b40*/  @UP0 UIMAD.WIDE UR10, UR8, 0x4, UR10 ;  /* 0x00000004080a08a5 */ /* 0x004fe6000f8e020a */
[----:B------:R-:W2:Y:S03]  /*4b50*/  @!UP0 LDCU UR8, c[0x0][0x880] ;  /* 0x00011000ff0887ac */ /* 0x000ea60008000800 */
[----:B------:R-:W-:Y:S01]  /*4b60*/  IMAD.U32 R10, RZ, RZ, UR10 ;  /* 0x0000000aff0a7e24 */ /* 0x000fe2000f8e00ff */
[----:B------:R-:W-:Y:S05]  /*4b70*/  MOV R11, UR11 ;  /* 0x0000000b000b7c02 */ /* 0x000fea0008000f00 */
[----:B------:R4:W5:Y:S02]  /*4b80*/  @P0 LDG.E R35, desc[UR46][R10.64] ;  /* 0x0000002e0a230981 */ /* 0x000964000c1e1900 */
[----:B--2-4-:R-:W-:Y:S07]  /*4b90*/  @!P0 IMAD.U32 R35, RZ, RZ, UR8 ;  /* 0x00000008ff238e24 */ /* 0x014fee000f8e00ff */
.L_x_90:
[----:B-----5:R-:W-:Y:S01]  /*4ba0*/  @!P2 FSETP.EQ.AND P0, PT, R35, RZ, PT ;  /* 0x000000ff2300a20b */ /* 0x020fe20003f02000 */
[----:B------:R-:W-:Y:S01]  /*4bb0*/  @!UPT UIADD3 URZ, UPT, UPT, URZ, URZ, URZ ;  /* 0x000000fffffff290 */ /* 0x000fe2000fffe0ff */
[----:B------:R-:W-:Y:S11]  /*4bc0*/  @!P2 BRA `(.L_x_91) ;  /* 0x000000000014a947 */ /* 0x000ff60003800000 */
[----:B------:R-:W-:Y:S02]  /*4bd0*/  LOP3.LUT P2, RZ, R67, 0xff, RZ, 0xc0, !PT ;  /* 0x000000ff43ff7812 */ /* 0x000fe4000784c0ff */
[----:B------:R-:W-:Y:S04]  /*4be0*/  PLOP3.LUT P0, PT, PT, PT, UP0, 0x80, 0x8 ;  /* 0x000000000008781c */ /* 0x000fe80003f0f008 */
[----:B------:R-:W-:Y:S07]  /*4bf0*/  PLOP3.LUT P0, PT, P0, PT, PT, 0x8, 0x80 ;  /* 0x000000000080781c */ /* 0x000fee000070e170 */
[----:B------:R-:W-:Y:S11]  /*4c00*/  @P2 FSETP.EQ.AND P0, PT, R35, RZ, PT ;  /* 0x000000ff2300220b */ /* 0x000ff60003f02000 */
[----:B------:R-:W-:Y:S02]  /*4c10*/  @!UPT UIADD3 URZ, UPT, UPT, URZ, URZ, URZ ;  /* 0x000000fffffff290 */ /* 0x000fe4000fffe0ff */
.L_x_91:
[----:B------:R-:W4:Y:S01]  /*4c20*/  SYNCS.PHASECHK.TRANS64.TRYWAIT P2, [UR7+0x60], R12 ;  /* 0x0000600cff0075a7 */ /* 0x000f220008041107 */
[----:B------:R-:W-:Y:S04]  /*4c30*/  ELECT P4, URZ, PT ;  /* 0x0000000000ff782f */ /* 0x000fe80003880000 */
[----:B------:R-:W-:Y:S11]  /*4c40*/  PLOP3.LUT P4, PT, P0, P4, PT, 0xf2, 0x2f ;  /* 0x00000000002f781c */ /* 0x000ff60000789e72 */
[----:B------:R-:W-:Y:S02]  /*4c50*/  @!UPT UIADD3 URZ, UPT, UPT, URZ, URZ, URZ ;  /* 0x000000fffffff290 */ /* 0x000fe4000fffe0ff */
[----:B-1----:R-:W-:Y:S05]  /*4c60*/  @!P4 IADD3 R9, P0, PT, R32, 0x580, RZ ;  /* 0x000005802009c810 */ /* 0x002fea0007f1e0ff */
[----:B--2---:R-:W-:Y:S01]  /*4c70*/  @!P4 IMAD.X R0, RZ, RZ, R33, P0 ;  /* 0x000000ffff00c224 */ /* 0x004fe200000e0621 */
[----:B----4-:R-:W-:Y:S07]  /*4c80*/  @!P2 BRA `(.L_x_92) ;  /* 0x000000740004a947 */ /* 0x010fee0003800000 */
.L_x_218:
[----:B------:R-:W-:Y:S01]  /*4c90*/  @!P4 R2UR UR9, R9 ;  /* 0x000000000909c2ca */ /* 0x000fe200000e0000 */
[----:B------:R-:W-:Y:S01]  /*4ca0*/  VOTEU.ALL UP1, P4 ;  /* 0x0000000000ff7886 */ /* 0x000fe20002020000 */
[----:B------:R-:W-:Y:S01]  /*4cb0*/  @!P4 R2UR UR8, R0 ;  /* 0x000000000008c2ca */ /* 0x000fe200000e0000 */
[----:B------:R-:W-:Y:S01]  /*4cc0*/  @!P4 IMAD.MOV.U32 R0, RZ, RZ, 0x2000 ;  /* 0x00002000ff00c424 */ /* 0x000fe200078e00ff */
[----:B------:R-:W-:Y:S01]  /*4cd0*/  UMOV UR44, UR36 ;  /* 0x00000024002c7c82 */ /* 0x000fe20008000000 */
[----:B------:R-:W-:Y:S01]  /*4ce0*/  UPRMT UR21, UR37, 0x654, UR41 ;  /* 0x0000065425157896 */ /* 0x000fe20008000029 */
[----:B------:R-:W-:Y:S01]  /*4cf0*/  @!P4 IADD3 R9, P0, PT, R32, 0x580, RZ ;  /* 0x000005802009c810 */ /* 0x000fe20007f1e0ff */
[----:B------:R-:W-:Y:S01]  /*4d00*/  @!UP1 UIADD3 UR40, UPT, UPT, UR7, 0x200, URZ ;  /* 0x0000020007289890 */ /* 0x000fe2000fffe0ff */
[----:B------:R-:W-:Y:S05]  /*4d10*/  VOTEU.ALL UP1, P4 ;  /* 0x0000000000ff7886 */ /* 0x000fea0002020000 */
[----:B------:R-:W-:Y:S01]  /*4d20*/  IMAD.U32 R10, RZ, RZ, UR9 ;  /* 0x00000009ff0a7e24 */ /* 0x000fe2000f8e00ff */
[----:B------:R-:W-:Y:S01]  /*4d30*/  UMOV UR9, 0x10000000 ;  /* 0x1000000000097882 */ /* 0x000fe20000000000 */
[----:B------:R-:W-:Y:S01]  /*4d40*/  IMAD.U32 R11, RZ, RZ, UR8 ;  /* 0x00000008ff0b7e24 */ /* 0x000fe2000f8e00ff */
[----:B------:R-:W-:Y:S02]  /*4d50*/  UMOV UR8, 0x0 ;  /* 0x0000000000087882 */ /* 0x000fe40000000000 */
[----:B------:R-:W-:Y:S02]  /*4d60*/  @!P4 R2UR UR10, R10 ;  /* 0x000000000a0ac2ca */ /* 0x000fe400000e0000 */
[----:B------:R-:W-:Y:S11]  /*4d70*/  @!P4 R2UR UR11, R11 ;  /* 0x000000000b0bc2ca */ /* 0x000ff600000e0000 */
[----:B------:R-:W-:Y:S02]  /*4d80*/  @!UPT UIADD3 URZ, UPT, UPT, URZ, URZ, URZ ;  /* 0x000000fffffff290 */ /* 0x000fe4000fffe0ff */
[----:B------:R2:W-:Y:S01]  /*4d90*/  @!UP1 UTMALDG.3D [UR40], [UR10], desc[UR8] ;  /* 0x000008280a0095b4 */ /* 0x0005e20008011000 */
[----:B------:R4:W-:Y:S01]  /*4da0*/  @!P4 SYNCS.ARRIVE.TRANS64.RED.A0TR RZ, [UR7+0x40], R0 ;  /* 0x00004000ffffc9a7 */ /* 0x0009e20008300407 */
[----:B------:R-:W-:Y:S01]  /*4db0*/  SYNCS.ARRIVE.TRANS64.RED.A1T0 RZ, [UR21], RZ ;  /* 0x000000ffffff79a7 */ /* 0x000fe20008100415 */
[----:B----4-:R-:W-:Y:S01]  /*4dc0*/  @!P4 IMAD.X R0, RZ, RZ, R33, P0 ;  /* 0x000000ffff00c224 */ /* 0x010fe200000e0621 */
[----:B------:R-:W4:Y:S02]  /*4dd0*/  SYNCS.PHASECHK.TRANS64.TRYWAIT P2, [UR7+0x68], R12 ;  /* 0x0000680cff0075a7 */ /* 0x000f240008041107 */
[----:B--2-4-:R-:W-:Y:S05]  /*4de0*/  @!P2 BRA `(.L_x_93) ;  /* 0x0000007000c4a947 */ /* 0x014fea0003800000 */
.L_x_220:
[----:B------:R-:W-:Y:S01]  /*4df0*/  @!P4 R2UR UR9, R9 ;  /* 0x000000000909c2ca */ /* 0x000fe200000e0000 */
[----:B------:R-:W-:Y:S01]  /*4e00*/  VOTEU.ALL UP1, P4 ;  /* 0x0000000000ff7886 */ /* 0x000fe20002020000 */
[----:B------:R-:W-:Y:S01]  /*4e10*/  @!P4 R2UR UR8, R0 ;  /* 0x000000000008c2ca */ /* 0x000fe200000e0000 */
[----:B------:R-:W-:Y:S01]  /*4e20*/  @!P4 IMAD.MOV.U32 R0, RZ, RZ, 0x2000 ;  /* 0x00002000ff00c424 */ /* 0x000fe200078e00ff */
[----:B------:R-:W-:Y:S01]  /*4e30*/  UMOV UR35, UR43 ;  /* 0x0000002b00237c82 */ /* 0x000fe20008000000 */
[----:B------:R-:W-:Y:S01]  /*4e40*/  UPRMT UR15, UR37, 0x654, UR33 ;  /* 0x00000654250f7896 */ /* 0x000fe20008000021 */
[----:B------:R-:W-:Y:S01]  /*4e50*/  @!P4 IADD3 R9, P0, PT, R32, 0x580, RZ ;  /* 0x000005802009c810 */ /* 0x000fe20007f1e0ff */
[----:B------:R-:W-:Y:S02]  /*4e60*/  @!UP1 UIADD3 UR34, UPT, UPT, UR42, 0x10, URZ ;  /* 0x000000102a229890 */ /* 0x000fe4000fffe0ff */
[----:B------:R-:W-:Y:S01]  /*4e70*/  @!UP1 UIADD3 UR32, UPT, UPT, UR7, 0x2200, URZ ;  /* 0x0000220007209890 */ /* 0x000fe2000fffe0ff */
[----:B------:R-:W-:Y:S03]  /*4e80*/  VOTEU.ALL UP1, P4 ;  /* 0x0000000000ff7886 */ /* 0x000fe60002020000 */
        /* <DEDUP_REMOVED lines=13> */
.L_x_222:
[----:B------:R-:W-:Y:S01]  /*4f60*/  @!P4 R2UR UR9, R9 ;  /* 0x000000000909c2ca */ /* 0x000fe200000e0000 */
[----:B------:R-:W-:Y:S01]  /*4f70*/  VOTEU.ALL UP1, P4 ;  /* 0x0000000000ff7886 */ /* 0x000fe20002020000 */
[----:B------:R-:W-:Y:S01]  /*4f80*/  @!P4 R2UR UR8, R0 ;  /* 0x000000000008c2ca */ /* 0x000fe200000e0000 */
[----:B------:R-:W-:Y:S01]  /*4f90*/  @!P4 IMAD.MOV.U32 R0, RZ, RZ, 0x2000 ;  /* 0x00002000ff00c424 */ /* 0x000fe200078e00ff */
[----:B------:R-:W-:Y:S01]  /*4fa0*/  UMOV UR27, UR43 ;  /* 0x0000002b001b7c82 */ /* 0x000fe20008000000 */
[----:B------:R-:W-:Y:S01]  /*4fb0*/  UMOV UR28, UR36 ;  /* 0x00000024001c7c82 */ /* 0x000fe20008000000 */
[----:B------:R-:W-:Y:S01]  /*4fc0*/  @!UP1 UIADD3 UR26, UPT, UPT, UR42, 0x20, URZ ;  /* 0x000000202a1a9890 */ /* 0x000fe2000fffe0ff */
[----:B------:R-:W-:Y:S01]  /*4fd0*/  @!P4 IADD3 R9, P0, PT, R32, 0x580, RZ ;  /* 0x000005802009c810 */ /* 0x000fe20007f1e0ff */
[----:B------:R-:W-:Y:S01]  /*4fe0*/  @!UP1 UIADD3 UR24, UPT, UPT, UR7, 0x4200, URZ ;  /* 0x0000420007189890 */ /* 0x000fe2000fffe0ff */
[----:B------:R-:W-:Y:S01]  /*4ff0*/  VOTEU.ALL UP1, P4 ;  /* 0x0000000000ff7886 */ /* 0x000fe20002020000 */
[----:B------:R-:W-:Y:S03]  /*5000*/  UPRMT UR14, UR37, 0x654, UR25 ;  /* 0x00000654250e7896 */ /* 0x000fe60008000019 */
        /* <DEDUP_REMOVED lines=13> */
.L_x_224:
[----:B------:R-:W-:Y:S01]  /*50e0*/  @!P4 R2UR UR9, R9 ;  /* 0x000000000909c2ca */ /* 0x000fe200000e0000 */
[----:B------:R-:W-:Y:S01]  /*50f0*/  VOTEU.ALL UP1, P4 ;  /* 0x0000000000ff7886 */ /* 0x000fe20002020000 */
[----:B------:R-:W-:Y:S01]  /*5100*/  @!P4 R2UR UR8, R0 ;  /* 0x000000000008c2ca */ /* 0x000fe200000e0000 */
[----:B------:R-:W-:Y:S01]  /*5110*/  @!P4 IMAD.MOV.U32 R0, RZ, RZ, 0x2000 ;  /* 0x00002000ff00c424 */ /* 0x000fe200078e00ff */
[----:B------:R-:W-:Y:S01]  /*5120*/  UMOV UR19, UR43 ;  /* 0x0000002b00137c82 */ /* 0x000fe20008000000 */
[----:B------:R-:W-:Y:S01]  /*5130*/  UMOV UR20, UR36 ;  /* 0x0000002400147c82 */ /* 0x000fe20008000000 */
[----:B------:R-:W-:Y:S01]  /*5140*/  @!UP1 UIADD3 UR18, UPT, UPT, UR42, 0x30, URZ ;  /* 0x000000302a129890 */ /* 0x000fe2000fffe0ff */
[----:B------:R-:W-:Y:S01]  /*5150*/  SHF.L.U32 R20, RZ, 0x1f, RZ ;  /* 0x0000001fff147819 */ /* 0x000fe200000006ff */
[----:B------:R-:W-:Y:S01]  /*5160*/  @!UP1 UIADD3 UR16, UPT, UPT, UR7, 0x6200, URZ ;  /* 0x0000620007109890 */ /* 0x000fe2000fffe0ff */
[----:B------:R-:W-:Y:S01]  /*5170*/  @!P4 IADD3 R9, P0, PT, R32, 0x580, RZ ;  /* 0x000005802009c810 */ /* 0x000fe20007f1e0ff */
[----:B------:R-:W-:Y:S01]  /*5180*/  VOTEU.ALL UP1, P4 ;  /* 0x0000000000ff7886 */ /* 0x000fe20002020000 */
[----:B------:R-:W-:Y:S02]  /*5190*/  UPRMT UR13, UR37, 0x654, UR17 ;  /* 0x00000654250d7896 */ /* 0x000fe40008000011 */
        /* <DEDUP_REMOVED lines=13> */
.L_x_226:
[----:B------:R-:W-:Y:S01]  /*5270*/  @!P4 R2UR UR9, R9 ;  /* 0x000000000909c2ca */ /* 0x000fe200000e0000 */
[----:B------:R-:W-:Y:S01]  /*5280*/  VOTEU.ALL UP1, P4 ;  /* 0x0000000000ff7886 */ /* 0x000fe20002020000 */
[----:B------:R-:W-:Y:S01]  /*5290*/  @!P4 R2UR UR8, R0 ;  /* 0x000000000008c2ca */ /* 0x000fe200000e0000 */
[----:B------:R-:W-:Y:S01]  /*52a0*/  @!P4 IMAD.MOV.U32 R0, RZ, RZ, 0x2000 ;  /* 0x00002000ff00c424 */ /* 0x000fe200078e00ff */
[----:B------:R-:W-:Y:S01]  /*52b0*/  UMOV UR18, 0x0 ;  /* 0x0000000000127882 */ /* 0x000fe20000000000 */
[----:B------:R-:W-:Y:S01]  /*52c0*/  UMOV UR19, 0x10000000 ;  /* 0x1000000000137882 */ /* 0x000fe20000000000 */
[----:B------:R-:W-:Y:S01]  /*52d0*/  @!UP1 UIADD3 UR10, UPT, UPT, UR42, 0x40, URZ ;  /* 0x000000402a0a9890 */ /* 0x000fe2000fffe0ff */
[----:B------:R-:W-:Y:S01]  /*52e0*/  @!P4 IADD3 R9, P0, PT, R32, 0x580, RZ ;  /* 0x000005802009c810 */ /* 0x000fe20007f1e0ff */
[----:B------:R-:W-:Y:S01]  /*52f0*/  UMOV UR11, UR43 ;  /* 0x0000002b000b7c82 */ /* 0x000fe20008000000 */
[----:B------:R-:W-:Y:S04]  /*5300*/  UMOV UR12, UR36 ;  /* 0x00000024000c7c82 */ /* 0x000fe80008000000 */
[----:B------:R-:W-:Y:S01]  /*5310*/  IMAD.U32 R10, RZ, RZ, UR9 ;  /* 0x00000009ff0a7e24 */ /* 0x000fe2000f8e00ff */
[----:B------:R-:W-:Y:S01]  /*5320*/  UMOV UR9, UR41 ;  /* 0x0000002900097c82 */ /* 0x000fe20008000000 */
[----:B------:R-:W-:Y:S01]  /*5330*/  IMAD.U32 R11, RZ, RZ, UR8 ;  /* 0x00000008ff0b7e24 */ /* 0x000fe2000f8e00ff */
[----:B------:R-:W-:Y:S02]  /*5340*/  @!UP1 UIADD3 UR8, UPT, UPT, UR7, 0x200, URZ ;  /* 0x0000020007089890 */ /* 0x000fe4000fffe0ff */
[----:B------:R-:W-:Y:S01]  /*5350*/  @!P4 R2UR UR22, R10 ;  /* 0x000000000a16c2ca */ /* 0x000fe200000e0000 */
[----:B------:R-:W-:Y:S01]  /*5360*/  VOTEU.ALL UP1, P4 ;  /* 0x0000000000ff7886 */ /* 0x000fe20002020000 */
        /* <DEDUP_REMOVED lines=8> */
.L_x_228:
        /* <DEDUP_REMOVED lines=9> */
[----:B------:R-:W-:Y:S03]  /*5480*/  UMOV UR12, UR36 ;  /* 0x00000024000c7c82 */ /* 0x000fe60008000000 */
[----:B------:R-:W-:Y:S02]  /*5490*/  @!P4 IMAD.X R21, RZ, RZ, R33, P0 ;  /* 0x000000ffff15c224 */ /* 0x000fe400000e0621 */
        /* <DEDUP_REMOVED lines=11> */
[----:B------:R-:W4:Y:S02]  /*5550*/  SYNCS.PHASECHK.TRANS64.TRYWAIT P2, [UR7+0x70], R20 ;  /* 0x00007014ff0075a7 */ /* 0x000f240008041107 */
[----:B--2-4-:R-:W-:Y:S05]  /*5560*/  @!P2 BRA `(.L_x_98) ;  /* 0x0000006c005ca947 */ /* 0x014fea0003800000 */
.L_x_230:
[----:B------:R-:W2:Y:S01]  /*5570*/  LDC.64 R14, c[0x0][0xb10] ;  /* 0x0002c400ff0e7b82 */ /* 0x000ea20000000a00 */
[----:B------:R-:W-:Y:S01]  /*5580*/  @!P4 R2UR UR9, R34 ;  /* 0x000000002209c2ca */ /* 0x000fe200000e0000 */
[----:B------:R-:W-:Y:S01]  /*5590*/  VOTEU.ALL UP1, P4 ;  /* 0x0000000000ff7886 */ /* 0x000fe20002020000 */
[----:B------:R-:W-:Y:S01]  /*55a0*/  @!P4 R2UR UR8, R21 ;  /* 0x000000001508c2ca */ /* 0x000fe200000e0000 */
[----:B------:R-:W-:Y:S01]  /*55b0*/  @!P4 IMAD.MOV.U32 R21, RZ, RZ, 0x2000 ;  /* 0x00002000ff15c424 */ /* 0x000fe200078e00ff */
[----:B------:R-:W-:Y:S03]  /*55c0*/  UMOV UR18, 0x0 ;  /* 0x0000000000127882 */ /* 0x000fe60000000000 */
[----:B------:R-:W4:Y:S01]  /*55d0*/  LDC.64 R10, c[0x0][0xb18] ;  /* 0x0002c600ff0a7b82 */ /* 0x000f220000000a00 */
[----:B------:R-:W-:Y:S01]  /*55e0*/  @!UP1 UIADD3 UR10, UPT, UPT, UR42, 0x60, URZ ;  /* 0x000000602a0a9890 */ /* 0x000fe2000fffe0ff */
[----:B------:R-:W-:Y:S01]  /*55f0*/  @P3 SHF.R.U32.HI R24, RZ, 0x10, R29 ;  /* 0x00000010ff183819 */ /* 0x000fe2000001161d */
[----:B------:R-:W-:Y:S01]  /*5600*/  UMOV UR19, 0x10000000 ;  /* 0x1000000000137882 */ /* 0x000fe20000000000 */
[----:B------:R-:W-:Y:S01]  /*5610*/  UMOV UR11, UR43 ;  /* 0x0000002b000b7c82 */ /* 0x000fe20008000000 */
[----:B------:R-:W-:Y:S03]  /*5620*/  UMOV UR12, UR36 ;  /* 0x00000024000c7c82 */ /* 0x000fe60008000000 */
[----:B------:R-:W5:Y:S01]  /*5630*/  @!P1 LDC R0, c[0x0][0xb20] ;  /* 0x0002c800ff009b82 */ /* 0x000f620000000800 */
[----:B------:R-:W-:Y:S02]  /*5640*/  VIADD R27, R27, 0x1 ;  /* 0x000000011b1b7836 */ /* 0x000fe40000000000 */
[----:B------:R-:W-:Y:S05]  /*5650*/  IMAD.U32 R36, RZ, RZ, UR9 ;  /* 0x00000009ff247e24 */ /* 0x000fea000f8e00ff */
[----:B-1----:R-:W1:Y:S01]  /*5660*/  @!P1 LDC R3, c[0x0][0xb0c] ;  /* 0x0002c300ff039b82 */ /* 0x002e620000000800 */
[----:B------:R-:W-:Y:S01]  /*5670*/  IMAD.U32 R37, RZ, RZ, UR8 ;  /* 0x00000008ff257e24 */ /* 0x000fe2000f8e00ff */
[----:B------:R-:W-:Y:S01]  /*5680*/  @!UP1 UIADD3 UR8, UPT, UPT, UR7, 0x4200, URZ ;  /* 0x0000420007089890 */ /* 0x000fe2000fffe0ff */
[----:B------:R-:W-:Y:S01]  /*5690*/  @!P4 R2UR UR20, R36 ;  /* 0x000000002414c2ca */ /* 0x000fe200000e0000 */
[----:B------:R-:W-:Y:S02]  /*56a0*/  VOTEU.ALL UP1, P4 ;  /* 0x0000000000ff7886 */ /* 0x000fe40002020000 */
[----:B------:R-:W-:Y:S01]  /*56b0*/  @!P4 R2UR UR21, R37 ;  /* 0x000000002515c2ca */ /* 0x000fe200000e0000 */
[----:B------:R-:W-:Y:S11]  /*56c0*/  UMOV UR9, UR25 ;  /* 0x0000001900097c82 */ /* 0x000ff60008000000 */
[----:B------:R-:W-:Y:S01]  /*56d0*/  @!UPT UIADD3 URZ, UPT, UPT, URZ, URZ, URZ ;  /* 0x000000fffffff290 */ /* 0x000fe2000fffe0ff */
[----:B------:R1:W-:Y:S01]  /*56e0*/  @!UP1 UTMALDG.3D [UR8], [UR20], desc[UR18] ;  /* 0x00001208140095b4 */ /* 0x0003e20008011000 */
[----:B------:R1:W-:Y:S02]  /*56f0*/  @!P4 SYNCS.ARRIVE.TRANS64.RED.A0TR RZ, [UR7+0x50], R21 ;  /* 0x00005015ffffc9a7 */ /* 0x0003e40008300407 */
[----:B-1----:R-:W-:Y:S01]  /*5700*/  @!P1 ISETP.NE.AND P2, PT, R3, 0x1, PT ;  /* 0x000000010300980c */ /* 0x002fe20003f45270 */
[C---:B--2---:R-:W-:Y:S01]  /*5710*/  @!P1 IMAD.HI.U32 R14, R13.reuse, R14, RZ ;  /* 0x0000000e0d0e9227 */ /* 0x044fe200078e00ff */
[----:B----4-:R-:W-:Y:S03]  /*5720*/  @!P1 ISETP.NE.AND P0, PT, R10, 0x1, PT ;  /* 0x000000010a00980c */ /* 0x010fe60003f05270 */
[C---:B------:R-:W-:Y:S01]  /*5730*/  @!P1 IMAD.HI.U32 R11, R8.reuse, R11, RZ ;  /* 0x0000000b080b9227 */ /* 0x040fe200078e00ff */
[----:B------:R-:W-:Y:S04]  /*5740*/  @!P1 SHF.R.U32.HI R14, RZ, R15, R14 ;  /* 0x0000000fff0e9219 */ /* 0x000fe8000001160e */
[----:B-----5:R-:W-:Y:S01]  /*5750*/  @!P1 SHF.R.U32.HI R9, RZ, R0, R11 ;  /* 0x00000000ff099219 */ /* 0x020fe2000001160b */
[----:B------:R-:W-:Y:S01]  /*5760*/  SYNCS.ARRIVE.TRANS64.RED.A1T0 RZ, [UR14], RZ ;  /* 0x000000ffffff79a7 */ /* 0x000fe2000810040e */
[----:B------:R-:W-:Y:S02]  /*5770*/  @!P1 SEL R14, R13, R14, !P2 ;  /* 0x0000000e0d0e9207 */ /* 0x000fe40005000000 */
[----:B------:R-:W-:Y:S01]  /*5780*/  @!P1 SEL R9, R8, R9, !P0 ;  /* 0x0000000908099207 */ /* 0x000fe20004000000 */
[----:B------:R-:W1:Y:S04]  /*5790*/  SYNCS.PHASECHK.TRANS64.TRYWAIT P5, [UR7+0x78], R20 ;  /* 0x00007814ff0075a7 */ /* 0x000e6800080a1107 */
[----:B------:R-:W-:Y:S02]  /*57a0*/  @!P1 IMAD.IADD R0, R9, 0x1, -R14 ;  /* 0x0000000109009824 */ /* 0x000fe400078e0a0e */
[----:B------:R-:W-:Y:S02]  /*57b0*/  @!P1 IMAD.IADD R9, R14, 0x1, -R9 ;  /* 0x000000010e099824 */ /* 0x000fe400078e0a09 */
[----:B------:R-:W-:Y:S02]  /*57c0*/  @!P1 IMAD R13, R0, R3, R13 ;  /* 0x00000003000d9224 */ /* 0x000fe400078e020d */
[----:B------:R-:W-:Y:S01]  /*57d0*/  @!P1 IMAD R8, R9, R10, R8 ;  /* 0x0000000a09089224 */ /* 0x000fe200078e0208 */
[----:B-1----:R-:W-:Y:S06]  /*57e0*/  @!P5 BRA `(.L_x_99) ;  /* 0x0000006800d4d947 */ /* 0x002fec0003800000 */
.L_x_232:
[----:B-1----:R-:W-:Y:S01]  /*57f0*/  @!P4 IADD3 R3, P0, PT, R32, 0x580, RZ ;  /* 0x000005802003c810 */ /* 0x002fe20007f1e0ff */
[----:B------:R-:W-:Y:S01]  /*5800*/  VOTEU.ALL UP1, P4 ;  /* 0x0000000000ff7886 */ /* 0x000fe20002020000 */
[----:B------:R-:W-:Y:S01]  /*5810*/  UMOV UR18, 0x0 ;  /* 0x0000000000127882 */ /* 0x000fe20000000000 */
[----:B------:R-:W-:Y:S01]  /*5820*/  UMOV UR19, 0x10000000 ;  /* 0x1000000000137882 */ /* 0x000fe20000000000 */
[----:B------:R-:W-:Y:S01]  /*5830*/  @!P4 R2UR UR9, R3 ;  /* 0x000000000309c2ca */ /* 0x000fe200000e0000 */
[----:B------:R-:W-:Y:S01]  /*5840*/  @!P4 IMAD.X R0, RZ, RZ, R33, P0 ;  /* 0x000000ffff00c224 */ /* 0x000fe200000e0621 */
[----:B------:R-:W-:Y:S01]  /*5850*/  @!UP1 UIADD3 UR10, UPT, UPT, UR42, 0x70, URZ ;  /* 0x000000702a0a9890 */ /* 0x000fe2000fffe0ff */
[----:B------:R-:W-:Y:S01]  /*5860*/  ISETP.NE.AND P0, PT, R27, 0x2, PT ;  /* 0x000000021b00780c */ /* 0x000fe20003f05270 */
[----:B------:R-:W-:Y:S01]  /*5870*/  UMOV UR11, UR43 ;  /* 0x0000002b000b7c82 */ /* 0x000fe20008000000 */
[----:B------:R-:W-:Y:S01]  /*5880*/  UMOV UR12, UR36 ;  /* 0x00000024000c7c82 */ /* 0x000fe20008000000 */
[----:B------:R-:W-:Y:S01]  /*5890*/  @!P4 R2UR UR8, R0 ;  /* 0x000000000008c2ca */ /* 0x000fe200000e0000 */
[----:B------:R-:W-:Y:S01]  /*58a0*/  IMAD.IADD R20, R8, 0x1, R66 ;  /* 0x0000000108147824 */ /* 0x000fe200078e0242 */
[----:B------:R-:W-:Y:S01]  /*58b0*/  @P3 R2UR UR36, R24 ;  /* 0x00000000182432ca */ /* 0x000fe200000e0000 */
[----:B------:R-:W-:Y:S01]  /*58c0*/  IMAD.IADD R21, R13, 0x1, R68 ;  /* 0x000000010d157824 */ /* 0x000fe200078e0244 */
[----:B------:R-:W-:Y:S02]  /*58d0*/  SEL R0, RZ, 0x1, P0 ;  /* 0x00000001ff007807 */ /* 0x000fe40000000000 */
[----:B------:R-:W-:Y:S01]  /*58e0*/  SEL R27, R27, RZ, P0 ;  /* 0x000000ff1b1b7207 */ /* 0x000fe20000000000 */
[----:B------:R-:W-:Y:S01]  /*58f0*/  IMAD.U32 R10, RZ, RZ, UR9 ;  /* 0x00000009ff0a7e24 */ /* 0x000fe2000f8e00ff */
[----:B------:R-:W-:Y:S01]  /*5900*/  UMOV UR9, UR17 ;  /* 0x0000001100097c82 */ /* 0x000fe20008000000 */
[----:B------:R-:W-:Y:S03]  /*5910*/  LOP3.LUT R25, R25, R0, RZ, 0x3c, !PT ;  /* 0x0000000019197212 */ /* 0x000fe600078e3cff */
[----:B------:R-:W-:Y:S01]  /*5920*/  @!P4 R2UR UR14, R10 ;  /* 0x000000000a0ec2ca */ /* 0x000fe200000e0000 */
[----:B------:R-:W-:Y:S01]  /*5930*/  IMAD.U32 R11, RZ, RZ, UR8 ;  /* 0x00000008ff0b7e24 */ /* 0x000fe2000f8e00ff */
[----:B------:R-:W-:Y:S01]  /*5940*/  @!UP1 UIADD3 UR8, UPT, UPT, UR7, 0x6200, URZ ;  /* 0x0000620007089890 */ /* 0x000fe2000fffe0ff */
[----:B------:R-:W-:Y:S03]  /*5950*/  VOTEU.ALL UP1, P4 ;  /* 0x0000000000ff7886 */ /* 0x000fe60002020000 */
[----:B------:R-:W-:Y:S11]  /*5960*/  @!P4 R2UR UR15, R11 ;  /* 0x000000000b0fc2ca */ /* 0x000ff600000e0000 */
[----:B------:R-:W-:Y:S02]  /*5970*/  @!UPT UIADD3 URZ, UPT, UPT, URZ, URZ, URZ ;  /* 0x000000fffffff290 */ /* 0x000fe4000fffe0ff */
[----:B------:R2:W-:Y:S01]  /*5980*/  @!UP1 UTMALDG.3D [UR8], [UR14], desc[UR18] ;  /* 0x000012080e0095b4 */ /* 0x0005e20008011000 */
[----:B------:R2:W-:Y:S01]  /*5990*/  @!P4 SYNCS.ARRIVE.TRANS64.RED.A0TR RZ, [UR7+0x58], R23 ;  /* 0x00005817ffffc9a7 */ /* 0x0005e20008300407 */
[----:B------:R-:W-:Y:S01]  /*59a0*/  UPLOP3.LUT UP1, UPT, UPT, UPT, UPT, 0x80, 0x8 ;  /* 0x000000000008789c */ /* 0x000fe20003f2f070 */
[----:B------:R-:W-:Y:S01]  /*59b0*/  SYNCS.ARRIVE.TRANS64.RED.A1T0 RZ, [UR13], RZ ;  /* 0x000000ffffff79a7 */ /* 0x000fe2000810040d */
[----:B------:R-:W-:Y:S09]  /*59c0*/  @P3 BRA `(.L_x_100) ;  /* 0xffffffec00103947 */ /* 0x000ff2000383ffff */
[----:B------:R-:W1:Y:S02]  /*59d0*/  SYNCS.PHASECHK.TRANS64.TRYWAIT P0, [UR7+0x60], R12 ;  /* 0x0000600cff0075a7 */ /* 0x000e640008001107 */
[----:B-1----:R-:W-:Y:S05]  /*59e0*/  @!P0 BRA `(.L_x_101) ;  /* 0x00000068006c8947 */ /* 0x002fea0003800000 */
.L_x_234:
[----:B------:R-:W4:Y:S02]  /*59f0*/  SYNCS.PHASECHK.TRANS64.TRYWAIT P0, [UR7+0x68], R12 ;  /* 0x0000680cff0075a7 */ /* 0x000f240008001107 */
[----:B----4-:R-:W-:Y:S05]  /*5a00*/  @!P0 BRA `(.L_x_102) ;  /* 0x00000068007c8947 */ /* 0x010fea0003800000 */
.L_x_236:
[----:B------:R-:W4:Y:S01]  /*5a10*/  SYNCS.PHASECHK.TRANS64.TRYWAIT P0, [UR7+0x70], R12 ;  /* 0x0000700cff0075a7 */ /* 0x000f220008001107 */
[----:B------:R-:W-:Y:S01]  /*5a20*/  HFMA2 R0, -RZ, RZ, 0, 5.9604644775390625e-08 ;  /* 0x00000001ff007431 */ /* 0x000fe200000001ff */
[----:B----4-:R-:W-:Y:S06]  /*5a30*/  @!P0 BRA `(.L_x_103) ;  /* 0x0000006800888947 */ /* 0x010fec0003800000 */
.L_x_238:
[----:B------:R-:W-:Y:S02]  /*5a40*/  MOV R2, UR7 ;  /* 0x0000000700027c02 */ /* 0x000fe40008000f00 */
[----:B-1----:R-:W-:-:S07]  /*5a50*/  SHF.L.U32 R3, R0, 0x1f, RZ ;  /* 0x0000001f00037819 */ /* 0x002fce00000006ff */
.L_x_104:
[----:B-1----:R1:W4:Y:S02]  /*5a60*/  SYNCS.PHASECHK.TRANS64.TRYWAIT P0, [R2+URZ+0x78], R3 ;  /* 0x00007803020075a7 */ /* 0x00232400080011ff */
[----:B----4-:R-:W-:Y:S05]  /*5a70*/  @!P0 NANOSLEEP.SYNCS 0x989680 ;  /* 0x009896800000895d */ /* 0x010fea0003900000 */
[----:B------:R-:W4:Y:S02]  /*5a80*/  @!P0 SYNCS.PHASECHK.TRANS64 P0, [R2+URZ+0x78], R3 ;  /* 0x00007803020085a7 */ /* 0x000f2400080010ff */
[----:B--2-4-:R-:W-:Y:S05]  /*5a90*/  @P0 EXIT ;  /* 0x000000000000094d */ /* 0x014fea0003800000 */
[----:B------:R-:W-:Y:S05]  /*5aa0*/  BRA `(.L_x_104) ;  /* 0xfffffffc00ec7947 */ /* 0x000fea000383ffff */
.L_x_85:
[----:B------:R-:W-:-:S06]  /*5ab0*/  UISETP.GE.AND UP1, UPT, UR10, 0x4, UPT ;  /* 0x000000040a00788c */ /* 0x000fcc000bf26270 */
[----:B------:R-:W-:-:S13]  /*5ac0*/  PLOP3.LUT P0, PT, PT, PT, UP1, 0x80, 0x8 ;  /* 0x000000000008781c */ /* 0x000fda0003f0f018 */
[----:B------:R-:W-:Y:S05]  /*5ad0*/  @!P0 EXIT ;  /* 0x000000000000894d */ /* 0x000fea0003800000 */
[----:B------:R-:W-:Y:S01]  /*5ae0*/  BAR.SYNC.DEFER_BLOCKING 0x6, 0xa0 ;  /* 0x0182800000007b1d */ /* 0x000fe20000010000 */
[C---:B------:R-:W-:Y:S01]  /*5af0*/  IMAD.SHL.U32 R3, R80.reuse, 0x10, RZ ;  /* 0x0000001050037824 */ /* 0x040fe200078e00ff */
[C---:B------:R-:W-:Y:S01]  /*5b00*/  SHF.L.U32 R33, R80.reuse, 0x10, RZ ;  /* 0x0000001050217819 */ /* 0x040fe200000006ff */
[C---:B------:R-:W-:Y:S01]  /*5b10*/  IMAD.SHL.U32 R2, R80.reuse, 0x2, RZ ;  /* 0x0000000250027824 */ /* 0x040fe200078e00ff */
[C---:B------:R-:W-:Y:S01]  /*5b20*/  LOP3.LUT R81, R80.reuse, 0x60, RZ, 0xc0, !PT ;  /* 0x0000006050517812 */ /* 0x040fe200078ec0ff */
[----:B------:R-:W-:Y:S01]  /*5b30*/  HFMA2 R75, -RZ, RZ, 0, 0 ;  /* 0x00000000ff4b7431 */ /* 0x000fe200000001ff */
[----:B------:R-:W-:Y:S02]  /*5b40*/  UMOV UR48, 0x400 ;  /* 0x0000040000307882 */ /* 0x000fe40000000000 */
[----:B------:R-:W1:Y:S01]  /*5b50*/  LDC R71, c[0x0][0x370] ;  /* 0x0000dc00ff477b82 */ /* 0x000e620000000800 */
[----:B------:R-:W-:Y:S01]  /*5b60*/  ULEA UR48, UR37, UR48, 0x18 ;  /* 0x0000003025307291 */ /* 0x000fe2000f8ec0ff */
[----:B------:R-:W-:Y:S01]  /*5b70*/  LOP3.LUT R5, R3, 0x60, RZ, 0xc0, !PT ;  /* 0x0000006003057812 */ /* 0x000fe200078ec0ff */
[----:B------:R-:W-:Y:S01]  /*5b80*/  IMAD.MOV.U32 R30, RZ, RZ, RZ ;  /* 0x000000ffff1e7224 */ /* 0x000fe200078e00ff */
[----:B------:R-:W-:Y:S01]  /*5b90*/  LOP3.LUT R78, R80, 0x2, RZ, 0xc0, !PT ;  /* 0x00000002504e7812 */ /* 0x000fe200078ec0ff */
[----:B------:R-:W-:Y:S01]  /*5ba0*/  UIADD3 UR4, UPT, UPT, UR48, 0x200, URZ ;  /* 0x0000020030047890 */ /* 0x000fe2000fffe0ff */
[----:B------:R-:W-:Y:S01]  /*5bb0*/  LOP3.LUT R2, R5, 0xc, R2, 0xf8, !PT ;  /* 0x0000000c05027812 */ /* 0x000fe200078ef802 */
[----:B------:R-:W-:Y:S01]  /*5bc0*/  IMAD.MOV.U32 R84, RZ, RZ, RZ ;  /* 0x000000ffff547224 */ /* 0x000fe200078e00ff */
[----:B------:R-:W2:Y:S01]  /*5bd0*/  LDC R28, c[0x0][0xb0c] ;  /* 0x0002c300ff1c7b82 */ /* 0x000ea20000000800 */
[----:B------:R-:W-:Y:S01]  /*5be0*/  LOP3.LUT R33, R33, 0x600000, RZ, 0xc0, !PT ;  /* 0x0060000021217812 */ /* 0x000fe200078ec0ff */
[----:B------:R-:W3:Y:S01]  /*5bf0*/  LDCU.64 UR52, c[0x0][0x348] ;  /* 0x00006900ff3477ac */ /* 0x000ee20008000a00 */
[----:B------:R-:W-:Y:S01]  /*5c00*/  IMAD.U32 R73, RZ, RZ, UR4 ;  /* 0x00000004ff497e24 */ /* 0x000fe2000f8e00ff */
[----:B------:R-:W-:-:S02]  /*5c10*/  LOP3.LUT R2, R2, 0x790, R3, 0xf8, !PT ;  /* 0x0000079002027812 */ /* 0x000fc400078ef803 */
[----:B------:R-:W-:Y:S01]  /*5c20*/  LOP3.LUT R80, R80, 0x4, RZ, 0xc0, !PT ;  /* 0x0000000450507812 */ /* 0x000fe200078ec0ff */
[----:B------:R-:W4:Y:S01]  /*5c30*/  LDCU.64 UR38, c[0x0][0x888] ;  /* 0x00011100ff2677ac */ /* 0x000f220008000a00 */
[----:B------:R-:W1:Y:S01]  /*5c40*/  LDC R69, c[0x0][0xb20] ;  /* 0x0002c800ff457b82 */ /* 0x000e620000000800 */
[----:B------:R-:W3:Y:S01]  /*5c50*/  LDS R0, [UR48+0x140] ;  /* 0x00014030ff007984 */ /* 0x000ee20008000800 */
[----:B------:R-:W-:Y:S01]  /*5c60*/  LEA R79, R2, R73, 0x2 ;  /* 0x00000049024f7211 */ /* 0x000fe200078e10ff */
[----:B------:R-:W1:Y:S01]  /*5c70*/  LDCU.64 UR44, c[0x0][0x890] ;  /* 0x00011200ff2c77ac */ /* 0x000e620008000a00 */
[----:B------:R-:W-:-:S03]  /*5c80*/  MOV R76, RZ ;  /* 0x000000ff004c7202 */ /* 0x000fc60000000f00 */
[--C-:B------:R-:W-:Y:S01]  /*5c90*/  IMAD R78, R78, -0x10, R79.reuse ;  /* 0xfffffff04e4e7824 */ /* 0x100fe200078e024f */
[----:B------:R-:W1:Y:S01]  /*5ca0*/  LDC R27, c[0x0][0xb30] ;  /* 0x0002cc00ff1b7b82 */ /* 0x000e620000000800 */
[----:B------:R-:W-:Y:S01]  /*5cb0*/  IMAD R77, R80, -0x10, R79 ;  /* 0xfffffff0504d7824 */ /* 0x000fe200078e024f */
[----:B------:R-:W-:Y:S01]  /*5cc0*/  UMOV UR49, URZ ;  /* 0x000000ff00317c82 */ /* 0x000fe20008000000 */
[----:B------:R-:W-:-:S05]  /*5cd0*/  UMOV UR51, URZ ;  /* 0x000000ff00337c82 */ /* 0x000fca0008000000 */
[----:B------:R-:W1:Y:S08]  /*5ce0*/  LDC.64 R64, c[0x0][0xb10] ;  /* 0x0002c400ff407b82 */ /* 0x000e700000000a00 */
[----:B------:R-:W1:Y:S08]  /*5cf0*/  LDC.64 R24, c[0x0][0xb18] ;  /* 0x0002c600ff187b82 */ /* 0x000e700000000a00 */
[----:B------:R-:W1:Y:S08]  /*5d00*/  LDC.64 R22, c[0x0][0xb28] ;  /* 0x0002ca00ff167b82 */ /* 0x000e700000000a00 */
[----:B------:R-:W1:Y:S01]  /*5d10*/  LDC.64 R62, c[0x0][0x8b0] ;  /* 0x00022c00ff3e7b82 */ /* 0x000e620000000a00 */
[----:B---3--:R-:W-:-:S07]  /*5d20*/  IMAD.IADD R33, R0, 0x1, R33 ;  /* 0x0000000100217824 */ /* 0x008fce00078e0221 */
[----:B------:R-:W3:Y:S08]  /*5d30*/  LDC.64 R60, c[0x0][0x8a8] ;  /* 0x00022a00ff3c7b82 */ /* 0x000ef00000000a00 */
[----:B--2-4-:R-:W1:Y:S02]  /*5d40*/  LDC R70, c[0x0][0x374] ;  /* 0x0000dd00ff467b82 */ /* 0x014e640000000800 */
.L_x_180:
[C---:B------:R-:W-:Y:S02]  /*5d50*/  LEA R0, R84.reuse, UR48, 0x3 ;  /* 0x0000003054007c11 */ /* 0x040fe4000f8e18ff */
[----:B------:R-:W-:Y:S02]  /*5d60*/  SHF.L.U32 R3, R75, 0x1f, RZ ;  /* 0x0000001f4b037819 */ /* 0x000fe400000006ff */
[----:B-1----:R-:W-:Y:S02]  /*5d70*/  LEA R16, R84, UR48, 0x4 ;  /* 0x0000003054107c11 */ /* 0x002fe4000f8e20ff */
[----:B------:R-:W2:Y:S02]  /*5d80*/  SYNCS.PHASECHK.TRANS64.TRYWAIT P0, [R0+URZ+0x90], R3 ;  /* 0x00009003000075a7 */ /* 0x000ea400080011ff */
[----:B--23--:R-:W-:Y:S05]  /*5d90*/  @!P0 BRA `(.L_x_105) ;  /* 0x0000006400c88947 */ /* 0x00cfea0003800000 */
.L_x_239:
[----:B------:R-:W4:Y:S01]  /*5da0*/  LDC.64 R12, c[0x0][0xb10] ;  /* 0x0002c400ff0c7b82 */ /* 0x000f220000000a00 */
[----:B------:R-:W3:Y:S01]  /*5db0*/  LDS.128 R16, [R16+0x120] ;  /* 0x0001200010107984 */ /* 0x000ee20000000c00 */
[----:B-1----:R-:W-:Y:S01]  /*5dc0*/  ISETP.NE.AND P1, PT, R27, 0x1, PT ;  /* 0x000000011b00780c */ /* 0x002fe20003f25270 */
[----:B--2---:R-:W-:Y:S01]  /*5dd0*/  VIADD R0, R0, 0xa0 ;  /* 0x000000a000007836 */ /* 0x004fe20000000000 */
[----:B------:R-:W-:Y:S04]  /*5de0*/  ISETP.GE.AND P0, PT, R26, 0x1, PT ;  /* 0x000000011a00780c */ /* 0x000fe80003f06270 */
[----:B------:R-:W1:Y:S01]  /*5df0*/  LDC.64 R10, c[0x0][0xb18] ;  /* 0x0002c600ff0a7b82 */ /* 0x000e620000000a00 */
[----:B------:R-:W-:Y:S01]  /*5e00*/  PRMT R0, RZ, 0x654, R0 ;  /* 0x00000654ff007816 */ /* 0x000fe20000000000 */
[----:B------:R-:W-:Y:S01]  /*5e10*/  @!PT LDS RZ, [RZ] ;  /* 0x00000000fffff984 */ /* 0x000fe20000000800 */
[----:B------:R-:W-:Y:S01]  /*5e20*/  @!PT LDS RZ, [RZ] ;  /* 0x00000000fffff984 */ /* 0x000fe20000000800 */
[----:B------:R-:W-:Y:S01]  /*5e30*/  @!PT LDS RZ, [RZ] ;  /* 0x00000000fffff984 */ /* 0x000fe20000000800 */
[----:B------:R-:W-:Y:S01]  /*5e40*/  @!PT LDS RZ, [RZ] ;  /* 0x00000000fffff984 */ /* 0x000fe20000000800 */
[----:B------:R2:W-:Y:S06]  /*5e50*/  MEMBAR.ALL.CTA ;  /* 0x0000000000007992 */ /* 0x0005ec0000008000 */
[----:B--2---:R-:W2:Y:S01]  /*5e60*/  FENCE.VIEW.ASYNC.S ;  /* 0x00000000000073c6 */ /* 0x004ea20000000000 */
[----:B------:R-:W1:Y:S08]  /*5e70*/  @!P1 LDC R14, c[0x0][0xb20] ;  /* 0x0002c800ff0e9b82 */ /* 0x000e700000000800 */
[----:B------:R-:W1:Y:S01]  /*5e80*/  @!P1 LDC R9, c[0x0][0xb0c] ;  /* 0x0002c300ff099b82 */ /* 0x000e620000000800 */
[----:B--2---:R2:W-:Y:S01]  /*5e90*/  SYNCS.ARRIVE.TRANS64.RED.A1T0 RZ, [R0+URZ], RZ ;  /* 0x000000ff00ff79a7 */ /* 0x0045e200081004ff */
[----:B---3--:R-:W-:Y:S04]  /*5ea0*/  LOP3.LUT P4, RZ, R18, 0x1, RZ, 0xc0, !PT ;  /* 0x0000000112ff7812 */ /* 0x008fe8000788c0ff */
[----:B------:R-:W-:Y:S09]  /*5eb0*/  P2R R82, PR, RZ, 0x10 ;  /* 0x00000010ff527803 */ /* 0x000ff20000000000 */
[----:B------:R-:W-:Y:S02]  /*5ec0*/  @P4 MOV R31, R16 ;  /* 0x00000010001f4202 */ /* 0x000fe40000000f00 */
[----:B------:R-:W-:Y:S01]  /*5ed0*/  @P4 LOP3.LUT R29, R17, 0xffff, RZ, 0xc0, !PT ;  /* 0x0000ffff111d4812 */ /* 0x000fe200078ec0ff */
[----:B--2-4-:R-:W-:Y:S06]  /*5ee0*/  @!P0 BRA `(.L_x_106) ;  /* 0x0000000000a48947 */ /* 0x014fec0003800000 */
[----:B------:R-:W-:Y:S01]  /*5ef0*/  IMAD.HI.U32 R36, R70, R25, RZ ;  /* 0x0000001946247227 */ /* 0x000fe200078e00ff */
[----:B------:R-:W-:Y:S02]  /*5f00*/  ISETP.NE.AND P0, PT, R24, 0x1, PT ;  /* 0x000000011800780c */ /* 0x000fe40003f05270 */
[----:B------:R-:W-:Y:S01]  /*5f10*/  ISETP.NE.AND P2, PT, R26, 0x1, PT ;  /* 0x000000011a00780c */ /* 0x000fe20003f45270 */
[-C--:B------:R-:W-:Y:S01]  /*5f20*/  IMAD.HI.U32 R34, R71, R64.reuse, RZ ;  /* 0x0000004047227227 */ /* 0x080fe200078e00ff */
[----:B------:R-:W-:Y:S02]  /*5f30*/  SHF.R.U32.HI R37, RZ, R69, R36 ;  /* 0x00000045ff257219 */ /* 0x000fe40000011624 */
[----:B------:R-:W-:Y:S01]  /*5f40*/  ISETP.NE.AND P3, PT, R28, 0x1, PT ;  /* 0x000000011c00780c */ /* 0x000fe20003f65270 */
[----:B------:R-:W-:Y:S01]  /*5f50*/  IMAD.HI.U32 R40, R29, R25, RZ ;  /* 0x000000191d287227 */ /* 0x000fe200078e00ff */
[----:B------:R-:W-:Y:S02]  /*5f60*/  SHF.R.U32.HI R34, RZ, R65, R34 ;  /* 0x00000041ff227219 */ /* 0x000fe40000011622 */
[----:B------:R-:W-:Y:S01]  /*5f70*/  SEL R3, R70, R37, !P0 ;  /* 0x0000002546037207 */ /* 0x000fe20004000000 */
[----:B------:R-:W-:Y:S01]  /*5f80*/  IMAD.HI.U32 R38, R31, R64, RZ ;  /* 0x000000401f267227 */ /* 0x000fe200078e00ff */
[----:B------:R-:W-:Y:S03]  /*5f90*/  SEL R7, R71, R34, !P3 ;  /* 0x0000002247077207 */ /* 0x000fe60005800000 */
[-C--:B------:R-:W-:Y:S01]  /*5fa0*/  IMAD.HI.U32 R34, R3, R22.reuse, RZ ;  /* 0x0000001603227227 */ /* 0x080fe200078e00ff */
[----:B------:R-:W-:Y:S03]  /*5fb0*/  SHF.R.U32.HI R38, RZ, R65, R38 ;  /* 0x00000041ff267219 */ /* 0x000fe60000011626 */
[----:B------:R-:W-:Y:S01]  /*5fc0*/  IMAD.HI.U32 R36, R7, R22, RZ ;  /* 0x0000001607247227 */ /* 0x000fe200078e00ff */
[----:B------:R-:W-:Y:S02]  /*5fd0*/  @P2 SHF.R.U32.HI R3, RZ, R23, R34 ;  /* 0x00000017ff032219 */ /* 0x000fe40000011622 */
[----:B------:R-:W-:Y:S02]  /*5fe0*/  SHF.R.U32.HI R34, RZ, R69, R40 ;  /* 0x00000045ff227219 */ /* 0x000fe40000011628 */
[----:B------:R-:W-:Y:S01]  /*5ff0*/  @P2 SHF.R.U32.HI R7, RZ, R23, R36 ;  /* 0x00000017ff072219 */ /* 0x000fe20000011624 */
[C---:B------:R-:W-:Y:S01]  /*6000*/  IMAD R2, R26.reuse, R3, RZ ;  /* 0x000000031a027224 */ /* 0x040fe200078e02ff */
[----:B------:R-:W-:Y:S02]  /*6010*/  SEL R5, R29, R34, !P0 ;  /* 0x000000221d057207 */ /* 0x000fe40004000000 */
[----:B------:R-:W-:Y:S01]  /*6020*/  SEL R3, R31, R38, !P3 ;  /* 0x000000261f037207 */ /* 0x000fe20005800000 */
[----:B------:R-:W-:Y:S01]  /*6030*/  IMAD R4, R26, R7, RZ ;  /* 0x000000071a047224 */ /* 0x000fe200078e02ff */
[C---:B------:R-:W-:Y:S01]  /*6040*/  ISETP.GE.AND P0, PT, R5.reuse, R2, PT ;  /* 0x000000020500720c */ /* 0x040fe20003f06270 */
[----:B------:R-:W-:Y:S03]  /*6050*/  IMAD.HI.U32 R6, R5, R22, RZ ;  /* 0x0000001605067227 */ /* 0x000fe600078e00ff */
[----:B------:R-:W-:Y:S01]  /*6060*/  ISETP.GE.OR P0, PT, R3, R4, P0 ;  /* 0x000000040300720c */ /* 0x000fe20000706670 */
[----:B------:R-:W-:Y:S01]  /*6070*/  IMAD.MOV R4, RZ, RZ, -R3 ;  /* 0x000000ffff047224 */ /* 0x000fe200078e0a03 */
[-C--:B------:R-:W-:Y:S03]  /*6080*/  SHF.R.U32.HI R6, RZ, R23.reuse, R6 ;  /* 0x00000017ff067219 */ /* 0x080fe60000011606 */
[----:B------:R-:W-:Y:S01]  /*6090*/  IMAD R31, R28, R4, R31 ;  /* 0x000000041c1f7224 */ /* 0x000fe200078e021f */
[----:B------:R-:W-:Y:S05]  /*60a0*/  SEL R15, R5, R6, !P2 ;  /* 0x00000006050f7207 */ /* 0x000fea0005000000 */
[----:B------:R-:W-:Y:S02]  /*60b0*/  IMAD.MOV R6, RZ, RZ, -R15 ;  /* 0x000000ffff067224 */ /* 0x000fe400078e0a0f */
[C---:B------:R-:W-:Y:S04]  /*60c0*/  @!P0 IMAD.HI.U32 R2, R3.reuse, R22, RZ ;  /* 0x0000001603028227 */ /* 0x040fe800078e00ff */
[----:B------:R-:W-:Y:S01]  /*60d0*/  IMAD R6, R26, R6, R5 ;  /* 0x000000061a067224 */ /* 0x000fe200078e0205 */
[----:B------:R-:W-:Y:S04]  /*60e0*/  @!P0 SHF.R.U32.HI R2, RZ, R23, R2 ;  /* 0x00000017ff028219 */ /* 0x000fe80000011602 */
[----:B------:R-:W-:Y:S02]  /*60f0*/  @!P0 SEL R0, R3, R2, !P2 ;  /* 0x0000000203008207 */ /* 0x000fe40005000000 */
[----:B------:R-:W-:Y:S02]  /*6100*/  IADD3 R2, PT, PT, -R5, RZ, RZ ;  /* 0x000000ff05027210 */ /* 0x000fe40007ffe1ff */
[----:B------:R-:W-:Y:S01]  /*6110*/  @!P0 IADD3 R8, PT, PT, R15, -R0, RZ ;  /* 0x800000000f088210 */ /* 0x000fe20007ffe0ff */
[----:B------:R-:W-:Y:S02]  /*6120*/  @!P0 IMAD R0, R7, R6, R0 ;  /* 0x0000000607008224 */ /* 0x000fe400078e0200 */
[----:B------:R-:W-:Y:S02]  /*6130*/  IMAD R29, R24, R2, R29 ;  /* 0x00000002181d7224 */ /* 0x000fe400078e021d */
[----:B------:R-:W-:Y:S02]  /*6140*/  @!P0 IMAD R5, R8, R26, R3 ;  /* 0x0000001a08058224 */ /* 0x000fe400078e0203 */
[----:B------:R-:W-:Y:S04]  /*6150*/  @!P0 IMAD.MOV.U32 R3, RZ, RZ, R0 ;  /* 0x000000ffff038224 */ /* 0x000fe800078e0000 */
[----:B------:R-:W-:Y:S02]  /*6160*/  IMAD R31, R3, R28, R31 ;  /* 0x0000001c031f7224 */ /* 0x000fe400078e021f */
[----:B------:R-:W-:Y:S07]  /*6170*/  IMAD R29, R5, R24, R29 ;  /* 0x00000018051d7224 */ /* 0x000fee00078e021d */
.L_x_106:
[----:B-1----:R-:W-:Y:S01]  /*6180*/  @!P1 ISETP.NE.AND P0, PT, R10, 0x1, PT ;  /* 0x000000010a00980c */ /* 0x002fe20003f05270 */
[----:B------:R-:W-:Y:S01]  /*6190*/  @!P1 IMAD.HI.U32 R3, R29, R11, RZ ;  /* 0x0000000b1d039227 */ /* 0x000fe200078e00ff */
[----:B------:R-:W-:Y:S01]  /*61a0*/  R2UR UR42, R21 ;  /* 0x00000000152a72ca */ /* 0x000fe200000e0000 */
[----:B------:R-:W-:Y:S01]  /*61b0*/  BSSY.RECONVERGENT B6, `(.L_x_107) ;  /* 0x0000031000067945 */ /* 0x000fe20003800200 */
[----:B------:R-:W-:Y:S01]  /*61c0*/  R2UR UR41, R20 ;  /* 0x00000000142972ca */ /* 0x000fe200000e0000 */
[----:B------:R-:W-:Y:S01]  /*61d0*/  @!P1 IMAD.HI.U32 R0, R31, R12, RZ ;  /* 0x0000000c1f009227 */ /* 0x000fe200078e00ff */
[----:B------:R-:W-:Y:S02]  /*61e0*/  @!P1 SHF.R.U32.HI R2, RZ, R14, R3 ;  /* 0x0000000eff029219 */ /* 0x000fe40000011603 */
[----:B------:R-:W-:Y:S01]  /*61f0*/  @!P1 ISETP.NE.AND P2, PT, R9, 0x1, PT ;  /* 0x000000010900980c */ /* 0x000fe20003f45270 */
[----:B------:R-:W-:Y:S01]  /*6200*/  VIADD R84, R84, 0x1 ;  /* 0x0000000154547836 */ /* 0x000fe20000000000 */
[----:B------:R-:W-:Y:S02]  /*6210*/  @!P1 SEL R2, R29, R2, !P0 ;  /* 0x000000021d029207 */ /* 0x000fe40004000000 */
[----:B------:R-:W-:Y:S02]  /*6220*/  @!P1 SHF.R.U32.HI R0, RZ, R13, R0 ;  /* 0x0000000dff009219 */ /* 0x000fe40000011600 */
[----:B------:R-:W-:Y:S01]  /*6230*/  LOP3.LUT P0, RZ, R73, 0x1b0, RZ, 0xc0, !PT ;  /* 0x000001b049ff7812 */ /* 0x000fe2000780c0ff */
[----:B------:R-:W-:Y:S01]  /*6240*/  USHF.L.U32 UR42, UR42, 0x7, URZ ;  /* 0x000000072a2a7899 */ /* 0x000fe200080006ff */
[----:B------:R-:W-:Y:S01]  /*6250*/  @!P1 SEL R3, R31, R0, !P2 ;  /* 0x000000001f039207 */ /* 0x000fe20005000000 */
[----:B------:R-:W-:Y:S01]  /*6260*/  USHF.L.U32 UR41, UR41, 0x7, URZ ;  /* 0x0000000729297899 */ /* 0x000fe200080006ff */
[----:B------:R-:W-:Y:S03]  /*6270*/  @P4 SHF.R.U32.HI R74, RZ, 0x10, R17 ;  /* 0x00000010ff4a4819 */ /* 0x000fe60000011611 */
[----:B------:R-:W-:Y:S02]  /*6280*/  @!P1 IMAD.IADD R0, R2, 0x1, -R3 ;  /* 0x0000000102009824 */ /* 0x000fe400078e0a03 */
[----:B------:R-:W-:Y:S02]  /*6290*/  @!P1 IMAD.IADD R2, R3, 0x1, -R2 ;  /* 0x0000000103029824 */ /* 0x000fe400078e0a02 */
[----:B------:R-:W-:Y:S02]  /*62a0*/  @!P1 IMAD R31, R0, R9, R31 ;  /* 0x00000009001f9224 */ /* 0x000fe400078e021f */
[----:B------:R-:W-:Y:S01]  /*62b0*/  @!P1 IMAD R29, R2, R10, R29 ;  /* 0x0000000a021d9224 */ /* 0x000fe200078e021d */
[----:B------:R-:W-:Y:S06]  /*62c0*/  @!P0 BRA `(.L_x_108) ;  /* 0x00000000007c8947 */ /* 0x000fec0003800000 */
[----:B------:R-:W1:Y:S01]  /*62d0*/  LDCU.64 UR8, c[0x4][0x80] ;  /* 0x01001000ff0877ac */ /* 0x000e620008000a00 */
[----:B------:R-:W-:Y:S01]  /*62e0*/  MOV R2, 0x0 ;  /* 0x0000000000027802 */ /* 0x000fe20000000f00 */
[----:B------:R-:W-:Y:S02]  /*62f0*/  HFMA2 R12, -RZ, RZ, 0, 5.9604644775390625e-08 ;  /* 0x00000001ff0c7431 */ /* 0x000fe400000001ff */
[----:B------:R-:W-:Y:S01]  /*6300*/  IMAD.MOV.U32 R8, RZ, RZ, 0x70 ;  /* 0x00000070ff087424 */ /* 0x000fe200078e00ff */
[----:B------:R2:W3:Y:S01]  /*6310*/  LDC.64 R14, c[0x4][R2] ;  /* 0x01000000020e7b82 */ /* 0x0004e20000000a00 */
[----:B------:R-:W4:Y:S01]  /*6320*/  LDCU.64 UR6, c[0x4][0x88] ;  /* 0x01001100ff0677ac */ /* 0x000f220008000a00 */
[----:B------:R-:W-:Y:S01]  /*6330*/  IMAD.MOV.U32 R13, RZ, RZ, RZ ;  /* 0x000000ffff0d7224 */ /* 0x000fe200078e00ff */
[----:B------:R-:W2:Y:S01]  /*6340*/  LDCU.64 UR4, c[0x4][0x8] ;  /* 0x01000100ff0477ac */ /* 0x000ea20008000a00 */
[----:B-1----:R-:W-:Y:S01]  /*6350*/  MOV R5, UR9 ;  /* 0x0000000900057c02 */ /* 0x002fe20008000f00 */
[----:B------:R-:W-:Y:S01]  /*6360*/  IMAD.U32 R4, RZ, RZ, UR8 ;  /* 0x00000008ff047e24 */ /* 0x000fe2000f8e00ff */
[----:B----4-:R-:W-:Y:S01]  /*6370*/  MOV R7, UR7 ;  /* 0x0000000700077c02 */ /* 0x010fe20008000f00 */
[----:B------:R-:W-:Y:S01]  /*6380*/  IMAD.U32 R6, RZ, RZ, UR6 ;  /* 0x00000006ff067e24 */ /* 0x000fe2000f8e00ff */
[----:B--2---:R-:W-:Y:S01]  /*6390*/  MOV R11, UR5 ;  /* 0x00000005000b7c02 */ /* 0x004fe20008000f00 */
[----:B------:R-:W-:Y:S02]  /*63a0*/  IMAD.U32 R10, RZ, RZ, UR4 ;  /* 0x00000004ff0a7e24 */ /* 0x000fe4000f8e00ff */
[----:B------:R-:W-:Y:S07]  /*63b0*/  LEPC R20, `(.L_x_109) ;  /* 0x000000001014794e */ /* 0x000fee0000000000 */
[----:B---3-5:R-:W-:Y:S05]  /*63c0*/  CALL.ABS.NOINC R14 ;  /* 0x000000000e007343 */ /* 0x028fea0003c00000 */
.L_x_109:
[----:B------:R-:W1:Y:S01]  /*63d0*/  LDCU.64 UR8, c[0x4][0x80] ;  /* 0x01001000ff0877ac */ /* 0x000e620008000a00 */
[----:B------:R-:W2:Y:S01]  /*63e0*/  LDC.64 R2, c[0x4][R2] ;  /* 0x0100000002027b82 */ /* 0x000ea20000000a00 */
[----:B------:R-:W-:Y:S02]  /*63f0*/  HFMA2 R12, -RZ, RZ, 0, 5.9604644775390625e-08 ;  /* 0x00000001ff0c7431 */ /* 0x000fe400000001ff */
[----:B------:R-:W-:Y:S02]  /*6400*/  IMAD.MOV.U32 R8, RZ, RZ, 0x70 ;  /* 0x00000070ff087424 */ /* 0x000fe400078e00ff */
[----:B------:R-:W-:Y:S01]  /*6410*/  IMAD.MOV.U32 R13, RZ, RZ, RZ ;  /* 0x000000ffff0d7224 */ /* 0x000fe200078e00ff */
[----:B------:R-:W3:Y:S01]  /*6420*/  LDCU.64 UR6, c[0x4][0x88] ;  /* 0x01001100ff0677ac */ /* 0x000ee20008000a00 */
[----:B------:R-:W4:Y:S01]  /*6430*/  LDCU.64 UR4, c[0x4][0x8] ;  /* 0x01000100ff0477ac */ /* 0x000f220008000a00 */
[----:B-1----:R-:W-:Y:S02]  /*6440*/  MOV R4, UR8 ;  /* 0x0000000800047c02 */ /* 0x002fe40008000f00 */
[----:B------:R-:W-:Y:S02]  /*6450*/  MOV R5, UR9 ;  /* 0x0000000900057c02 */ /* 0x000fe40008000f00 */
[----:B---3--:R-:W-:Y:S01]  /*6460*/  MOV R7, UR7 ;  /* 0x0000000700077c02 */ /* 0x008fe20008000f00 */
[----:B------:R-:W-:Y:S01]  /*6470*/  IMAD.U32 R6, RZ, RZ, UR6 ;  /* 0x00000006ff067e24 */ /* 0x000fe2000f8e00ff */
[----:B----4-:R-:W-:Y:S01]  /*6480*/  MOV R11, UR5 ;  /* 0x00000005000b7c02 */ /* 0x010fe20008000f00 */
[----:B------:R-:W-:Y:S02]  /*6490*/  IMAD.U32 R10, RZ, RZ, UR4 ;  /* 0x00000004ff0a7e24 */ /* 0x000fe4000f8e00ff */
[----:B------:R-:W-:Y:S07]  /*64a0*/  LEPC R20, `(.L_x_108) ;  /* 0x000000001014794e */ /* 0x000fee0000000000 */
[----:B--2---:R-:W-:Y:S05]  /*64b0*/  CALL.ABS.NOINC R2 ;  /* 0x0000000002007343 */ /* 0x004fea0003c00000 */
.L_x_108:
[----:B------:R-:W-:Y:S05]  /*64c0*/  BSYNC.RECONVERGENT B6 ;  /* 0x0000000000067941 */ /* 0x000fea0003800200 */
.L_x_107:
[----:B------:R-:W-:Y:S01]  /*64d0*/  ISETP.NE.U32.AND P4, PT, R62, RZ, PT ;  /* 0x000000ff3e00720c */ /* 0x000fe20003f85070 */
[----:B------:R-:W-:Y:S01]  /*64e0*/  UISETP.NE.AND UP2, UPT, UR50, URZ, UPT ;  /* 0x000000ff3200728c */ /* 0x000fe2000bf45270 */
[----:B------:R-:W-:Y:S01]  /*64f0*/  ISETP.NE.U32.AND P2, PT, RZ, UR38, PT ;  /* 0x00000026ff007c0c */ /* 0x000fe2000bf45070 */
[----:B------:R-:W-:Y:S01]  /*6500*/  UISETP.NE.U32.AND UP1, UPT, UR44, URZ, UPT ;  /* 0x000000ff2c00728c */ /* 0x000fe2000bf25070 */
[----:B------:R-:W-:Y:S01]  /*6510*/  ISETP.NE.AND.EX P4, PT, R63, RZ, PT, P4 ;  /* 0x000000ff3f00720c */ /* 0x000fe20003f85340 */
[----:B------:R-:W-:Y:S01]  /*6520*/  UPLOP3.LUT UP0, UPT, UPT, UPT, UPT, 0x40, 0x4 ;  /* 0x000000000004789c */ /* 0x000fe20003f0e870 */
[----:B------:R-:W-:Y:S01]  /*6530*/  ISETP.NE.AND.EX P2, PT, RZ, UR39, PT, P2 ;  /* 0x00000027ff007c0c */ /* 0x000fe2000bf45320 */
[----:B------:R-:W-:Y:S01]  /*6540*/  UISETP.NE.AND.EX UP1, UPT, UR45, URZ, UPT, UP1 ;  /* 0x000000ff2d00728c */ /* 0x000fe2000bf25310 */
[----:B------:R-:W-:Y:S04]  /*6550*/  PLOP3.LUT P1, PT, PT, PT, UP2, 0x80, 0x8 ;  /* 0x000000000008781c */ /* 0x000fe80003f2f028 */
[----:B------:R-:W-:Y:S06]  /*6560*/  @UP2 UPLOP3.LUT UP0, UPT, UPT, UPT, UP1, 0x80, 0x8 ;  /* 0x000000000008289c */ /* 0x000fec0003f0f010 */
[----:B------:R-:W-:Y:S01]  /*6570*/  PLOP3.LUT P0, PT, PT, PT, UP0, 0x80, 0x8 ;  /* 0x000000000008781c */ /* 0x000fe20003f0f008 */
[----:B------:R-:W-:Y:S01]  /*6580*/  @!UPT UIADD3 URZ, UPT, UPT, URZ, URZ, URZ ;  /* 0x000000fffffff290 */ /* 0x000fe2000fffe0ff */
[----:B------:R-:W-:Y:S11]  /*6590*/  BRA.U !UP1, `(.L_x_110) ;  /* 0x0000000109387547 */ /* 0x000ff6000b800000 */
[----:B------:R-:W-:Y:S01]  /*65a0*/  UISETP.NE.U32.AND UP0, UPT, UR38, URZ, UPT ;  /* 0x000000ff2600728c */ /* 0x000fe2000bf05070 */
[----:B------:R-:W-:Y:S02]  /*65b0*/  HFMA2 R0, -RZ, RZ, 0, 5.9604644775390625e-08 ;  /* 0x00000001ff007431 */ /* 0x000fe400000001ff */
[----:B------:R-:W-:Y:S01]  /*65c0*/  IMAD.MOV.U32 R67, RZ, RZ, 0x1 ;  /* 0x00000001ff437424 */ /* 0x000fe200078e00ff */
[----:B------:R-:W-:Y:S06]  /*65d0*/  UISETP.NE.AND.EX UP0, UPT, UR39, URZ, UPT, UP0 ;  /* 0x000000ff2700728c */ /* 0x000fec000bf05300 */
[----:B------:R-:W-:Y:S05]  /*65e0*/  PLOP3.LUT P3, PT, PT, PT, UP0, 0x80, 0x8 ;  /* 0x000000000008781c */ /* 0x000fea0003f6f008 */
[----:B------:R-:W1:Y:S01]  /*65f0*/  @UP0 LDCU.64 UR6, c[0x0][0x888] ;  /* 0x00011100ff0607ac */ /* 0x000e620008000a00 */
[----:B------:R-:W-:Y:S07]  /*6600*/  @UP0 UIMAD UR4, UR36, UR44, URZ ;  /* 0x0000002c240402a4 */ /* 0x000fee000f8e02ff */
[----:B------:R-:W-:Y:S01]  /*6610*/  @!P3 PRMT R67, R0, 0x7610, R67 ;  /* 0x000076100043b816 */ /* 0x000fe20000000043 */
[----:B-1----:R-:W-:Y:S03]  /*6620*/  @UP0 UIMAD.WIDE UR6, UR4, 0x4, UR6 ;  /* 0x00000004040608a5 */ /* 0x002fe6000f8e0206 */
[----:B------:R-:W1:Y:S03]  /*6630*/  @!UP0 LDCU UR4, c[0x0][0x880] ;  /* 0x00011000ff0487ac */ /* 0x000e660008000800 */
[----:B------:R-:W-:Y:S01]  /*6640*/  IMAD.U32 R2, RZ, RZ, UR6 ;  /* 0x00000006ff027e24 */ /* 0x000fe2000f8e00ff */
[----:B------:R-:W-:Y:S05]  /*6650*/  MOV R3, UR7 ;  /* 0x0000000700037c02 */ /* 0x000fea0008000f00 */
[----:B-----5:R2:W5:Y:S02]  /*6660*/  @P3 LDG.E R35, desc[UR46][R2.64] ;  /* 0x0000002e02233981 */ /* 0x020564000c1e1900 */
[----:B-12---:R-:W-:Y:S02]  /*6670*/  @!P3 IMAD.U32 R35, RZ, RZ, UR4 ;  /* 0x00000004ff23be24 */ /* 0x006fe4000f8e00ff */
.L_x_110:
[----:B------:R-:W-:Y:S05]  /*6680*/  @!P4 BRA `(.L_x_111) ;  /* 0x000000000020c947 */ /* 0x000fea0003800000 */
[----:B------:R-:W-:Y:S04]  /*6690*/  ISETP.NE.U32.AND P3, PT, R60, RZ, PT ;  /* 0x000000ff3c00720c */ /* 0x000fe80003f65070 */
[----:B------:R-:W-:Y:S11]  /*66a0*/  ISETP.NE.AND.EX P3, PT, R61, RZ, PT, P3 ;  /* 0x000000ff3d00720c */ /* 0x000ff60003f65330 */
[----:B------:R-:W-:Y:S02]  /*66b0*/  @!UPT UIADD3 URZ, UPT, UPT, URZ, URZ, URZ ;  /* 0x000000fffffff290 */ /* 0x000fe4000fffe0ff */
[----:B------:R-:W1:Y:S01]  /*66c0*/  @P3 LDC.64 R2, c[0x0][0x8a8] ;  /* 0x00022a00ff023b82 */ /* 0x000e620000000a00 */
[----:B------:R-:W-:Y:S04]  /*66d0*/  @P3 IMAD R0, R62, UR36, RZ ;  /* 0x000000243e003c24 */ /* 0x000fe8000f8e02ff */
[----:B-1----:R-:W-:Y:S05]  /*66e0*/  @P3 IMAD.WIDE R2, R0, 0x4, R2 ;  /* 0x0000000400023825 */ /* 0x002fea00078e0202 */
[----:B-----5:R1:W5:Y:S02]  /*66f0*/  @P3 LDG.E R32, desc[UR46][R2.64] ;  /* 0x0000002e02203981 */ /* 0x020364000c1e1900 */
[----:B-1----:R-:W2:Y:S02]  /*6700*/  @!P3 LDC R32, c[0x0][0x8a0] ;  /* 0x00022800ff20bb82 */ /* 0x002ea40000000800 */
.L_x_111:
[----:B-----5:R-:W-:Y:S01]  /*6710*/  FSETP.NEU.AND P3, PT, R35, RZ, PT ;  /* 0x000000ff2300720b */ /* 0x020fe20003f6d000 */
[----:B------:R-:W-:Y:S01]  /*6720*/  BSSY B1, `(.L_x_112) ;  /* 0x0000038000017945 */ /* 0x000fe20003800000 */
[----:B------:R-:W-:Y:S01]  /*6730*/  SEL R3, RZ, 0xffffffff, P2 ;  /* 0xffffffffff037807 */ /* 0x000fe20001000000 */
[----:B------:R-:W-:Y:S01]  /*6740*/  IMAD.MOV.U32 R43, RZ, RZ, 0x1 ;  /* 0x00000001ff2b7424 */ /* 0x000fe200078e00ff */
[----:B------:R-:W-:Y:S01]  /*6750*/  @P1 LOP3.LUT P2, RZ, R67, 0xff, RZ, 0xc0, !PT ;  /* 0x000000ff43ff1812 */ /* 0x000fe2000784c0ff */
[----:B------:R-:W-:Y:S01]  /*6760*/  IMAD R34, R30, 0x80, R33 ;  /* 0x000000801e227824 */ /* 0x000fe200078e0221 */
[----:B------:R-:W-:Y:S01]  /*6770*/  @P1 SEL R2, RZ, 0xffffffff, P3 ;  /* 0xffffffffff021807 */ /* 0x000fe20001800000 */
[----:B------:R-:W-:Y:S01]  /*6780*/  IMAD R85, R80, -0x10, R78 ;  /* 0xfffffff050557824 */ /* 0x000fe200078e024e */
[----:B------:R-:W-:Y:S01]  /*6790*/  LEA R87, R30, UR48, 0x3 ;  /* 0x000000301e577c11 */ /* 0x000fe2000f8e18ff */
[----:B------:R-:W-:Y:S01]  /*67a0*/  IMAD.MOV.U32 R88, RZ, RZ, RZ ;  /* 0x000000ffff587224 */ /* 0x000fe200078e00ff */
[----:B------:R-:W-:Y:S02]  /*67b0*/  @P0 SEL R2, R3, R2, !P2 ;  /* 0x0000000203020207 */ /* 0x000fe40005000000 */
[----:B------:R-:W-:Y:S02]  /*67c0*/  CS2R R46, SRZ ;  /* 0x00000000002e7805 */ /* 0x000fe4000001ff00 */
[----:B------:R-:W-:Y:S02]  /*67d0*/  SHF.L.U32 R0, R76, 0x1f, RZ ;  /* 0x0000001f4c007819 */ /* 0x000fe400000006ff */
[----:B------:R-:W-:Y:S02]  /*67e0*/  CS2R R44, SRZ ;  /* 0x00000000002c7805 */ /* 0x000fe4000001ff00 */
[----:B------:R-:W-:Y:S02]  /*67f0*/  @P1 LOP3.LUT R2, R2, 0x1, RZ, 0xc0, !PT ;  /* 0x0000000102021812 */ /* 0x000fe400078ec0ff */
[----:B------:R-:W-:Y:S02]  /*6800*/  CS2R R50, SRZ ;  /* 0x0000000000327805 */ /* 0x000fe4000001ff00 */
[----:B------:R-:W-:Y:S02]  /*6810*/  PLOP3.LUT P2, PT, PT, PT, UP1, 0x80, 0x8 ;  /* 0x000000000008781c */ /* 0x000fe40003f4f018 */
[----:B------:R-:W-:Y:S02]  /*6820*/  CS2R R48, SRZ ;  /* 0x0000000000307805 */ /* 0x000fe4000001ff00 */
[----:B------:R-:W-:Y:S02]  /*6830*/  ISETP.NE.U32.OR P5, PT, R2, 0x1, !P1 ;  /* 0x000000010200780c */ /* 0x000fe40004fa5470 */
[----:B------:R-:W-:Y:S02]  /*6840*/  CS2R R54, SRZ ;  /* 0x0000000000367805 */ /* 0x000fe4000001ff00 */
[----:B------:R-:W-:Y:S02]  /*6850*/  LOP3.LUT P4, R83, R67, 0xff, RZ, 0xc0, !PT ;  /* 0x000000ff43537812 */ /* 0x000fe4000788c0ff */
[----:B------:R-:W-:Y:S02]  /*6860*/  CS2R R52, SRZ ;  /* 0x0000000000347805 */ /* 0x000fe4000001ff00 */
[----:B------:R-:W-:Y:S02]  /*6870*/  SEL R2, RZ, 0xffffffff, P3 ;  /* 0xffffffffff027807 */ /* 0x000fe40001800000 */
[----:B------:R-:W-:Y:S02]  /*6880*/  CS2R R58, SRZ ;  /* 0x00000000003a7805 */ /* 0x000fe4000001ff00 */
[----:B------:R-:W-:Y:S02]  /*6890*/  P2R R86, PR, RZ, 0x20 ;  /* 0x00000020ff567803 */ /* 0x000fe40000000000 */
[----:B------:R-:W-:Y:S02]  /*68a0*/  CS2R R56, SRZ ;  /* 0x0000000000387805 */ /* 0x000fe4000001ff00 */
[----:B------:R-:W-:Y:S02]  /*68b0*/  @P2 SEL R2, R3, R2, !P4 ;  /* 0x0000000203022207 */ /* 0x000fe40006000000 */
[----:B------:R-:W-:Y:S02]  /*68c0*/  @P5 SHF.L.U32 R4, RZ, 0x1f, RZ ;  /* 0x0000001fff045819 */ /* 0x000fe400000006ff */
[----:B------:R-:W-:Y:S02]  /*68d0*/  LOP3.LUT R2, R2, 0x1, RZ, 0xc0, !PT ;  /* 0x0000000102027812 */ /* 0x000fe400078ec0ff */
[----:B------:R-:W1:Y:S02]  /*68e0*/  @P5 SYNCS.PHASECHK.TRANS64.TRYWAIT P1, [UR48+0x40], R4 ;  /* 0x00004004ff0055a7 */ /* 0x000e640008021130 */
[----:B------:R-:W-:Y:S04]  /*68f0*/  ISETP.NE.U32.AND P2, PT, R2, 0x1, PT ;  /* 0x000000010200780c */ /* 0x000fe80003f45070 */
[----:B------:R-:W-:Y:S01]  /*6900*/  P2R R89, PR, RZ, 0x4 ;  /* 0x00000004ff597803 */ /* 0x000fe20000000000 */
[----:B------:R3:W4:Y:S01]  /*6910*/  SYNCS.PHASECHK.TRANS64.TRYWAIT P0, [R87+URZ+0xb0], R0 ;  /* 0x0000b000570075a7 */ /* 0x00072200080011ff */
[----:B-1----:R-:W-:Y:S01]  /*6920*/  @P5 SEL R43, RZ, 0x1, !P1 ;  /* 0x00000001ff2b5807 */ /* 0x002fe20004800000 */
[----:B---3--:R-:W-:Y:S06]  /*6930*/  @!P5 BRA `(.L_x_113) ;  /* 0x000000000058d947 */ /* 0x008fec0003800000 */
[----:B------:R-:W-:Y:S01]  /*6940*/  IMAD.MOV.U32 R47, RZ, RZ, RZ ;  /* 0x000000ffff2f7224 */ /* 0x000fe200078e00ff */
[----:B------:R-:W-:Y:S01]  /*6950*/  ISETP.NE.AND P1, PT, R43, RZ, PT ;  /* 0x000000ff2b00720c */ /* 0x000fe20003f25270 */
[----:B------:R-:W-:Y:S01]  /*6960*/  BSSY B0, `(.L_x_114) ;  /* 0x000000c000007945 */ /* 0x000fe20003800000 */
[----:B------:R-:W-:Y:S02]  /*6970*/  CS2R R58, SRZ ;  /* 0x00000000003a7805 */ /* 0x000fe4000001ff00 */
[----:B------:R-:W-:Y:S02]  /*6980*/  CS2R R56, SRZ ;  /* 0x0000000000387805 */ /* 0x000fe4000001ff00 */
[----:B------:R-:W-:Y:S02]  /*6990*/  CS2R R54, SRZ ;  /* 0x0000000000367805 */ /* 0x000fe4000001ff00 */
[----:B------:R-:W-:Y:S02]  /*69a0*/  CS2R R52, SRZ ;  /* 0x0000000000347805 */ /* 0x000fe4000001ff00 */
[----:B------:R-:W-:Y:S02]  /*69b0*/  CS2R R50, SRZ ;  /* 0x0000000000327805 */ /* 0x000fe4000001ff00 */
[----:B------:R-:W-:Y:S02]  /*69c0*/  CS2R R48, SRZ ;  /* 0x0000000000307805 */ /* 0x000fe4000001ff00 */
[----:B------:R-:W-:Y:S01]  /*69d0*/  CS2R R44, SRZ ;  /* 0x00000000002c7805 */ /* 0x000fe2000001ff00 */
[----:B------:R-:W-:Y:S06]  /*69e0*/  @P1 BRA `(.L_x_115) ;  /* 0x00000000000c1947 */ /* 0x000fec0003800000 */
[----:B------:R-:W-:Y:S04]  /*69f0*/  SHF.L.U32 R3, RZ, 0x1f, RZ ;  /* 0x0000001fff037819 */ /* 0x000fe800000006ff */
[----:B------:R-:W1:Y:S02]  /*6a00*/  SYNCS.PHASECHK.TRANS64.TRYWAIT P1, [UR48+0x40], R3 ;  /* 0x00004003ff0075a7 */ /* 0x000e640008021130 */
[----:B-1----:R-:W-:Y:S05]  /*6a10*/  @!P1 BRA `(.L_x_116) ;  /* 0x0000005800bc9947 */ /* 0x002fea0003800000 */
.L_x_115:
[----:B------:R-:W-:Y:S05]  /*6a20*/  BSYNC B0 ;  /* 0x0000000000007941 */ /* 0x000fea0003800000 */
.L_x_114:
[----:B------:R-:W-:Y:S01]  /*6a30*/  ISETP.NE.AND P1, PT, R89, RZ, PT ;  /* 0x000000ff5900720c */ /* 0x000fe20003f25270 */
[----:B------:R-:W-:Y:S11]  /*6a40*/  HFMA2 R88, -RZ, RZ, 0, 5.9604644775390625e-08 ;  /* 0x00000001ff587431 */ /* 0x000ff600000001ff */
[----:B------:R-:W-:Y:S01]  /*6a50*/  @!UPT UIADD3 URZ, UPT, UPT, URZ, URZ, URZ ;  /* 0x000000fffffff290 */ /* 0x000fe2000fffe0ff */
[----:B------:R3:W1:Y:S04]  /*6a60*/  @P1 LDS.128 R56, [R79] ;  /* 0x000000004f381984 */ /* 0x0006680000000c00 */
[----:B------:R3:W1:Y:S04]  /*6a70*/  @P1 LDS.128 R52, [R78+0x10] ;  /* 0x000010004e341984 */ /* 0x0006680000000c00 */
[----:B------:R3:W1:Y:S04]  /*6a80*/  @P1 LDS.128 R48, [R77+0x20] ;  /* 0x000020004d301984 */ /* 0x0006680000000c00 */
[----:B------:R3:W1:Y:S02]  /*6a90*/  @P1 LDS.128 R44, [R85+0x30] ;  /* 0x00003000552c1984 */ /* 0x0006640000000c00 */
.L_x_113:
[----:B------:R-:W-:Y:S05]  /*6aa0*/  BSYNC B1 ;  /* 0x0000000000017941 */ /* 0x000fea0003800000 */
.L_x_112:
[----:B-1----:R-:W-:Y:S04]  /*6ab0*/  SHF.R.U32.HI R3, RZ, 0x15, R34 ;  /* 0x00000015ff037819 */ /* 0x002fe80000011622 */
[----:B------:R-:W-:Y:S01]  /*6ac0*/  LOP3.LUT P1, RZ, R3, 0x3, R72, 0x48, !PT ;  /* 0x0000000303ff7812 */ /* 0x000fe20007824848 */
[----:B------:R-:W-:Y:S01]  /*6ad0*/  @!UPT UIADD3 URZ, UPT, UPT, URZ, URZ, URZ ;  /* 0x000000fffffff290 */ /* 0x000fe2000fffe0ff */
[----:B----4-:R-:W-:Y:S11]  /*6ae0*/  @P0 BRA `(.L_x_117) ;  /* 0x0000000000080947 */ /* 0x010ff60003800000 */
[----:B------:R-:W1:Y:S02]  /*6af0*/  SYNCS.PHASECHK.TRANS64.TRYWAIT P0, [R87+URZ+0xb0], R0 ;  /* 0x0000b000570075a7 */ /* 0x000e6400080011ff */
[----:B-1----:R-:W-:Y:S05]  /*6b00*/  @!P0 BRA `(.L_x_118) ;  /* 0x0000005800988947 */ /* 0x002fea0003800000 */
.L_x_117:
[----:B------:R-:W-:Y:S05]  /*6b10*/  @!P1 BRA `(.L_x_119) ;  /* 0x0000000000409947 */ /* 0x000fea0003800000 */
[----:B------:R-:W4:Y:S01]  /*6b20*/  LDCU.64 UR8, c[0x4][0x70] ;  /* 0x01000e00ff0877ac */ /* 0x000f220008000a00 */
[----:B------:R-:W-:Y:S01]  /*6b30*/  MOV R3, 0x0 ;  /* 0x0000000000037802 */ /* 0x000fe20000000f00 */
[----:B------:R-:W-:Y:S02]  /*6b40*/  HFMA2 R12, -RZ, RZ, 0, 5.9604644775390625e-08 ;  /* 0x00000001ff0c7431 */ /* 0x000fe400000001ff */
[----:B------:R-:W-:Y:S02]  /*6b50*/  IMAD.MOV.U32 R8, RZ, RZ, 0x192 ;  /* 0x00000192ff087424 */ /* 0x000fe400078e00ff */
[----:B------:R-:W-:Y:S01]  /*6b60*/  IMAD.MOV.U32 R13, RZ, RZ, RZ ;  /* 0x000000ffff0d7224 */ /* 0x000fe200078e00ff */
[----:B------:R-:W5:Y:S01]  /*6b70*/  LDCU.64 UR6, c[0x4][0x78] ;  /* 0x01000f00ff0677ac */ /* 0x000f620008000a00 */
[----:B------:R-:W1:Y:S01]  /*6b80*/  LDC.64 R2, c[0x4][R3] ;  /* 0x0100000003027b82 */ /* 0x000e620000000a00 */
[----:B------:R-:W2:Y:S01]  /*6b90*/  LDCU.64 UR4, c[0x4][0x10] ;  /* 0x01000200ff0477ac */ /* 0x000ea20008000a00 */
[----:B----4-:R-:W-:Y:S01]  /*6ba0*/  MOV R5, UR9 ;  /* 0x0000000900057c02 */ /* 0x010fe20008000f00 */
[----:B------:R-:W-:Y:S01]  /*6bb0*/  IMAD.U32 R4, RZ, RZ, UR8 ;  /* 0x00000008ff047e24 */ /* 0x000fe2000f8e00ff */
[----:B-----5:R-:W-:Y:S01]  /*6bc0*/  MOV R7, UR7 ;  /* 0x0000000700077c02 */ /* 0x020fe20008000f00 */
[----:B------:R-:W-:Y:S01]  /*6bd0*/  IMAD.U32 R6, RZ, RZ, UR6 ;  /* 0x00000006ff067e24 */ /* 0x000fe2000f8e00ff */
[----:B--2---:R-:W-:Y:S01]  /*6be0*/  MOV R11, UR5 ;  /* 0x00000005000b7c02 */ /* 0x004fe20008000f00 */
[----:B------:R-:W-:Y:S02]  /*6bf0*/  IMAD.U32 R10, RZ, RZ, UR4 ;  /* 0x00000004ff0a7e24 */ /* 0x000fe4000f8e00ff */
[----:B------:R-:W-:Y:S07]  /*6c00*/  LEPC R20, `(.L_x_119) ;  /* 0x000000001014794e */ /* 0x000fee0000000000 */
[----:B-1-3--:R-:W-:Y:S05]  /*6c10*/  CALL.ABS.NOINC R2 ;  /* 0x0000000002007343 */ /* 0x00afea0003c00000 */
.L_x_119:
[----:B------:R-:W-:Y:S01]  /*6c20*/  LOP3.LUT R20, R56, 0xffffe000, RZ, 0xc0, !PT ;  /* 0xffffe00038147812 */ /* 0x000fe200078ec0ff */
[----:B------:R-:W-:Y:S05]  /*6c30*/  WARPSYNC.ALL ;  /* 0x0000000000007948 */ /* 0x000fea0003800000 */
[----:B------:R-:W-:Y:S01]  /*6c40*/  R2UR UR4, R34 ;  /* 0x00000000220472ca */ /* 0x000fe200000e0000 */
[----:B------:R-:W-:Y:S01]  /*6c50*/  BSSY.RECONVERGENT B0, `(.L_x_120) ;  /* 0x0000058000007945 */ /* 0x000fe20003800200 */
[----:B------:R-:W-:Y:S02]  /*6c60*/  LOP3.LUT R21, R57, 0xffffe000, RZ, 0xc0, !PT ;  /* 0xffffe00039157812 */ /* 0x000fe400078ec0ff */
[----:B------:R-:W-:Y:S02]  /*6c70*/  LOP3.LUT R40, R58, 0xffffe000, RZ, 0xc0, !PT ;  /* 0xffffe0003a287812 */ /* 0x000fe400078ec0ff */
[----:B------:R-:W-:Y:S02]  /*6c80*/  LOP3.LUT R41, R52, 0xffffe000, RZ, 0xc0, !PT ;  /* 0xffffe00034297812 */ /* 0x000fe400078ec0ff */
[----:B------:R-:W-:Y:S05]  /*6c90*/  ISETP.NE.AND P0, PT, R81, RZ, PT ;  /* 0x000000ff5100720c */ /* 0x000fea0003f05270 */
[----:B------:R-:W1:Y:S02]  /*6ca0*/  LDTM.x16 R4, tmem[UR4] ;  /* 0x00000004000479ee */ /* 0x000e640008240000 */
[C---:B-12---:R-:W-:Y:S01]  /*6cb0*/  FMUL R0, R32.reuse, R4 ;  /* 0x0000000420007220 */ /* 0x046fe20000400000 */
[C---:B------:R-:W-:Y:S01]  /*6cc0*/  FMUL R2, R32.reuse, R5 ;  /* 0x0000000520027220 */ /* 0x040fe20000400000 */
[C---:B------:R-:W-:Y:S01]  /*6cd0*/  FMUL R3, R32.reuse, R6 ;  /* 0x0000000620037220 */ /* 0x040fe20000400000 */
[----:B------:R-:W-:Y:S01]  /*6ce0*/  FMUL R7, R32, R7 ;  /* 0x0000000720077220 */ /* 0x000fe20000400000 */
[----:B------:R-:W-:Y:S01]  /*6cf0*/  FFMA R36, R35, R20, R0 ;  /* 0x0000001423247223 */ /* 0x000fe20000000000 */
[----:B------:R-:W-:Y:S01]  /*6d00*/  LOP3.LUT R20, R59, 0xffffe000, RZ, 0xc0, !PT ;  /* 0xffffe0003b147812 */ /* 0x000fe200078ec0ff */
[C---:B------:R-:W-:Y:S01]  /*6d10*/  FFMA R37, R35.reuse, R21, R2 ;  /* 0x0000001523257223 */ /* 0x040fe20000000002 */
[----:B------:R-:W-:Y:S01]  /*6d20*/  LOP3.LUT R21, R54, 0xffffe000, RZ, 0xc0, !PT ;  /* 0xffffe00036157812 */ /* 0x000fe200078ec0ff */
[----:B------:R-:W-:Y:S01]  /*6d30*/  FFMA R38, R35, R40, R3 ;  /* 0x0000002823267223 */ /* 0x000fe20000000003 */
[----:B------:R-:W-:Y:S01]  /*6d40*/  LOP3.LUT R40, R53, 0xffffe000, RZ, 0xc0, !PT ;  /* 0xffffe00035287812 */ /* 0x000fe200078ec0ff */
[----:B------:R-:W-:Y:S01]  /*6d50*/  FFMA R39, R35, R20, R7 ;  /* 0x0000001423277223 */ /* 0x000fe20000000007 */
[----:B------:R-:W-:Y:S01]  /*6d60*/  LOP3.LUT R20, R55, 0xffffe000, RZ, 0xc0, !PT ;  /* 0xffffe00037147812 */ /* 0x000fe200078ec0ff */
[C---:B------:R-:W-:Y:S01]  /*6d70*/  FMUL R4, R32.reuse, R8 ;  /* 0x0000000820047220 */ /* 0x040fe20000400000 */
[----:B------:R-:W-:Y:S01]  /*6d80*/  F2FP.TF32.F32.PACK_B R36, R36 ;  /* 0x00000024ff24723e */ /* 0x000fe200024050ff */
[C---:B------:R-:W-:Y:S01]  /*6d90*/  FMUL R5, R32.reuse, R9 ;  /* 0x0000000920057220 */ /* 0x040fe20000400000 */
[----:B------:R-:W-:Y:S01]  /*6da0*/  F2FP.TF32.F32.PACK_B R37, R37 ;  /* 0x00000025ff25723e */ /* 0x000fe200024050ff */
[C---:B------:R-:W-:Y:S01]  /*6db0*/  FMUL R6, R32.reuse, R10 ;  /* 0x0000000a20067220 */ /* 0x040fe20000400000 */
[----:B------:R-:W-:Y:S01]  /*6dc0*/  FMUL R11, R32, R11 ;  /* 0x0000000b200b7220 */ /* 0x000fe20000400000 */
[----:B------:R-:W-:Y:S01]  /*6dd0*/  F2FP.TF32.F32.PACK_B R38, R38 ;  /* 0x00000026ff26723e */ /* 0x000fe200024050ff */
[C---:B------:R-:W-:Y:S01]  /*6de0*/  FFMA R4, R35.reuse, R41, R4 ;  /* 0x0000002923047223 */ /* 0x040fe20000000004 */
[----:B------:R-:W-:Y:S01]  /*6df0*/  F2FP.TF32.F32.PACK_B R39, R39 ;  /* 0x00000027ff27723e */ /* 0x000fe200024050ff */
[C---:B------:R-:W-:Y:S01]  /*6e00*/  FFMA R5, R35.reuse, R40, R5 ;  /* 0x0000002823057223 */ /* 0x040fe20000000005 */
[C---:B------:R-:W-:Y:S01]  /*6e10*/  FFMA R6, R35.reuse, R21, R6 ;  /* 0x0000001523067223 */ /* 0x040fe20000000006 */
[----:B------:R-:W-:Y:S01]  /*6e20*/  FFMA R7, R35, R20, R11 ;  /* 0x0000001423077223 */ /* 0x000fe2000000000b */
[----:B------:R-:W-:Y:S01]  /*6e30*/  LOP3.LUT R41, R48, 0xffffe000, RZ, 0xc0, !PT ;  /* 0xffffe00030297812 */ /* 0x000fe200078ec0ff */
[----:B------:R1:W-:Y:S01]  /*6e40*/  STS.128 [R79], R36 ;  /* 0x000000244f007388 */ /* 0x0003e20000000c00 */
[----:B------:R-:W-:Y:S01]  /*6e50*/  LOP3.LUT R40, R49, 0xffffe000, RZ, 0xc0, !PT ;  /* 0xffffe00031287812 */ /* 0x000fe200078ec0ff */
[C---:B------:R-:W-:Y:S01]  /*6e60*/  FMUL R8, R32.reuse, R12 ;  /* 0x0000000c20087220 */ /* 0x040fe20000400000 */
[----:B------:R-:W-:Y:S01]  /*6e70*/  FMUL R9, R32, R13 ;  /* 0x0000000d20097220 */ /* 0x000fe20000400000 */
[----:B------:R-:W-:Y:S01]  /*6e80*/  LOP3.LUT R21, R50, 0xffffe000, RZ, 0xc0, !PT ;  /* 0xffffe00032157812 */ /* 0x000fe200078ec0ff */
[C---:B------:R-:W-:Y:S01]  /*6e90*/  FMUL R10, R32.reuse, R14 ;  /* 0x0000000e200a7220 */ /* 0x040fe20000400000 */
[----:B------:R-:W-:Y:S01]  /*6ea0*/  LOP3.LUT R20, R51, 0xffffe000, RZ, 0xc0, !PT ;  /* 0xffffe00033147812 */ /* 0x000fe200078ec0ff */
[----:B------:R-:W-:Y:S01]  /*6eb0*/  FMUL R15, R32, R15 ;  /* 0x0000000f200f7220 */ /* 0x000fe20000400000 */
[----:B------:R-:W-:Y:S01]  /*6ec0*/  F2FP.TF32.F32.PACK_B R4, R4 ;  /* 0x00000004ff04723e */ /* 0x000fe200024050ff */
[C---:B------:R-:W-:Y:S01]  /*6ed0*/  FFMA R8, R35.reuse, R41, R8 ;  /* 0x0000002923087223 */ /* 0x040fe20000000008 */
[----:B------:R-:W-:Y:S01]  /*6ee0*/  F2FP.TF32.F32.PACK_B R5, R5 ;  /* 0x00000005ff05723e */ /* 0x000fe200024050ff */
[C---:B------:R-:W-:Y:S01]  /*6ef0*/  FFMA R9, R35.reuse, R40, R9 ;  /* 0x0000002823097223 */ /* 0x040fe20000000009 */
[----:B------:R-:W-:Y:S01]  /*6f00*/  F2FP.TF32.F32.PACK_B R6, R6 ;  /* 0x00000006ff06723e */ /* 0x000fe200024050ff */
[C---:B------:R-:W-:Y:S01]  /*6f10*/  FFMA R10, R35.reuse, R21, R10 ;  /* 0x00000015230a7223 */ /* 0x040fe2000000000a */
[----:B------:R-:W-:Y:S01]  /*6f20*/  F2FP.TF32.F32.PACK_B R7, R7 ;  /* 0x00000007ff07723e */ /* 0x000fe200024050ff */
[----:B------:R-:W-:Y:S01]  /*6f30*/  FFMA R11, R35, R20, R15 ;  /* 0x00000014230b7223 */ /* 0x000fe2000000000f */
[----:B------:R-:W-:Y:S01]  /*6f40*/  LOP3.LUT R41, R44, 0xffffe000, RZ, 0xc0, !PT ;  /* 0xffffe0002c297812 */ /* 0x000fe200078ec0ff */
[C---:B------:R-:W-:Y:S01]  /*6f50*/  FMUL R12, R32.reuse, R16 ;  /* 0x00000010200c7220 */ /* 0x040fe20000400000 */
[----:B------:R-:W-:Y:S01]  /*6f60*/  LOP3.LUT R40, R45, 0xffffe000, RZ, 0xc0, !PT ;  /* 0xffffe0002d287812 */ /* 0x000fe200078ec0ff */
[----:B------:R1:W-:Y:S01]  /*6f70*/  STS.128 [R78+0x10], R4 ;  /* 0x000010044e007388 */ /* 0x0003e20000000c00 */
        /* <DEDUP_REMOVED lines=13> */
[----:B------:R-:W-:Y:S02]  /*7050*/  F2FP.TF32.F32.PACK_B R12, R12 ;  /* 0x0000000cff0c723e */ /* 0x000fe400024050ff */
[----:B------:R-:W-:Y:S01]  /*7060*/  F2FP.TF32.F32.PACK_B R13, R13 ;  /* 0x0000000dff0d723e */ /* 0x000fe200024050ff */
[----:B------:R1:W-:Y:S01]  /*7070*/  STS.128 [R77+0x20], R8 ;  /* 0x000020084d007388 */ /* 0x0003e20000000c00 */
[----:B------:R-:W-:Y:S02]  /*7080*/  F2FP.TF32.F32.PACK_B R14, R14 ;  /* 0x0000000eff0e723e */ /* 0x000fe400024050ff */
[----:B------:R-:W-:Y:S05]  /*7090*/  F2FP.TF32.F32.PACK_B R15, R15 ;  /* 0x0000000fff0f723e */ /* 0x000fea00024050ff */
[----:B------:R1:W-:Y:S01]  /*70a0*/  STS.128 [R85+0x30], R12 ;  /* 0x0000300c55007388 */ /* 0x0003e20000000c00 */
[----:B------:R-:W-:Y:S01]  /*70b0*/  @!PT LDS RZ, [RZ] ;  /* 0x00000000fffff984 */ /* 0x000fe20000000800 */
[----:B------:R-:W-:Y:S01]  /*70c0*/  @!PT LDS RZ, [RZ] ;  /* 0x00000000fffff984 */ /* 0x000fe20000000800 */
[----:B------:R-:W-:Y:S01]  /*70d0*/  @!PT LDS RZ, [RZ] ;  /* 0x00000000fffff984 */ /* 0x000fe20000000800 */
[----:B------:R-:W-:Y:S01]  /*70e0*/  @!PT LDS RZ, [RZ] ;  /* 0x00000000fffff984 */ /* 0x000fe20000000800 */
[----:B------:R2:W-:Y:S07]  /*70f0*/  MEMBAR.ALL.CTA ;  /* 0x0000000000007992 */ /* 0x0005ee0000008000 */
[----:B--2---:R-:W2:Y:S02]  /*7100*/  FENCE.VIEW.ASYNC.S ;  /* 0x00000000000073c6 */ /* 0x004ea40000000000 */
[----:B--2---:R-:W-:Y:S06]  /*7110*/  BAR.SYNC.DEFER_BLOCKING 0x1, 0x80 ;  /* 0x0042000000007b1d */ /* 0x004fec0000010000 */
[----:B------:R-:W-:Y:S05]  /*7120*/  @P0 BRA `(.L_x_121) ;  /* 0x0000000000280947 */ /* 0x000fea0003800000 */
[----:B------:R-:W-:Y:S02]  /*7130*/  UIADD3 UR4, UPT, UPT, UR48, 0x200, URZ ;  /* 0x0000020030047890 */ /* 0x000fe4000fffe0ff */
[----:B------:R-:W-:Y:S01]  /*7140*/  UIADD3 UR6, UP0, UPT, UR52, 0x680, URZ ;  /* 0x0000068034067890 */ /* 0x000fe2000ff1e0ff */
[----:B------:R-:W-:Y:S03]  /*7150*/  UMOV UR43, UR36 ;  /* 0x00000024002b7c82 */ /* 0x000fe60008000000 */
[----:B------:R-:W-:Y:S01]  /*7160*/  MOV R73, UR4 ;  /* 0x0000000400497c02 */ /* 0x000fe20008000f00 */
[----:B------:R-:W-:Y:S03]  /*7170*/  UIADD3.X UR7, UPT, UPT, URZ, UR53, URZ, UP0, !UPT ;  /* 0x00000035ff077290 */ /* 0x000fe600087fe4ff */
[----:B------:R-:W-:Y:S11]  /*7180*/  R2UR UR40, R73 ;  /* 0x00000000492872ca */ /* 0x000ff600000e0000 */
[----:B------:R-:W-:Y:S02]  /*7190*/  @!UPT UIADD3 URZ, UPT, UPT, URZ, URZ, URZ ;  /* 0x000000fffffff290 */ /* 0x000fe4000fffe0ff */
[----:B------:R2:W-:Y:S01]  /*71a0*/  UTMASTG.3D [UR40], [UR6] ;  /* 0x00000028060073b5 */ /* 0x0005e20008010000 */
[----:B------:R0:W-:Y:S01]  /*71b0*/  UTMACMDFLUSH ;  /* 0x00000000000079b7 */ /* 0x0001e20000000000 */
[----:B--2---:R-:W-:Y:S04]  /*71c0*/  DEPBAR.LE SB0, 0x1 ;  /* 0x000080400000791a */ /* 0x004fe80000000000 */
.L_x_121:
[----:B------:R-:W-:Y:S05]  /*71d0*/  BSYNC.RECONVERGENT B0 ;  /* 0x0000000000007941 */ /* 0x000fea0003800200 */
.L_x_120:
[----:B------:R-:W-:Y:S01]  /*71e0*/  BAR.SYNC.DEFER_BLOCKING 0x1, 0x80 ;  /* 0x0042000000007b1d */ /* 0x000fe20000010000 */
[----:B------:R-:W-:Y:S01]  /*71f0*/  ISETP.NE.AND P1, PT, R86, RZ, PT ;  /* 0x000000ff5600720c */ /* 0x000fe20003f25270 */
[----:B------:R-:W-:Y:S01]  /*7200*/  UISETP.NE.AND UP0, UPT, UR49, URZ, UPT ;  /* 0x000000ff3100728c */ /* 0x000fe2000bf05270 */
[----:B------:R-:W-:Y:S11]  /*7210*/  LEA R3, R88, UR48, 0x3 ;  /* 0x0000003058037c11 */ /* 0x000ff6000f8e18ff */
[----:B------:R-:W-:Y:S01]  /*7220*/  @P1 SHF.L.U32 R2, RZ, 0x1f, RZ ;  /* 0x0000001fff021819 */ /* 0x000fe200000006ff */
[----:B------:R-:W-:Y:S06]  /*7230*/  BRA.U !UP0, `(.L_x_122) ;  /* 0x0000000108247547 */ /* 0x000fec000b800000 */
[----:B-1----:R-:W-:Y:S01]  /*7240*/  IMAD.U32 R5, RZ, RZ, UR51 ;  /* 0x00000033ff057e24 */ /* 0x002fe2000f8e00ff */
[----:B------:R-:W-:Y:S01]  /*7250*/  MOV R0, UR37 ;  /* 0x0000002500007c02 */ /* 0x000fe20008000f00 */
[----:B------:R-:W-:Y:S03]  /*7260*/  UIADD3 UR51, UPT, UPT, UR51, 0x1, URZ ;  /* 0x0000000133337890 */ /* 0x000fe6000fffe0ff */
[----:B------:R-:W-:Y:S01]  /*7270*/  @P1 LEA R5, R5, UR48, 0x3 ;  /* 0x0000003005051c11 */ /* 0x000fe2000f8e18ff */
[----:B------:R-:W-:Y:S04]  /*7280*/  UISETP.NE.AND UP0, UPT, UR51, 0x4, UPT ;  /* 0x000000043300788c */ /* 0x000fe8000bf05270 */
[----:B------:R-:W-:Y:S01]  /*7290*/  @P1 VIADD R5, R5, 0x60 ;  /* 0x0000006005051836 */ /* 0x000fe20000000000 */
[----:B------:R-:W-:Y:S04]  /*72a0*/  USEL UR51, UR51, URZ, UP0 ;  /* 0x000000ff33337287 */ /* 0x000fe80008000000 */
[----:B------:R-:W-:Y:S04]  /*72b0*/  @P1 PRMT R0, R0, 0x654, R5 ;  /* 0x0000065400001816 */ /* 0x000fe80000000005 */
[----:B------:R2:W-:Y:S04]  /*72c0*/  @P1 SYNCS.ARRIVE.TRANS64.RED.A1T0 RZ, [R0+URZ], RZ ;  /* 0x000000ff00ff19a7 */ /* 0x0005e800081004ff */
.L_x_122:
[----:B------:R-:W4:Y:S01]  /*72d0*/  @P1 SYNCS.PHASECHK.TRANS64.TRYWAIT P0, [R3+URZ+0x40], R2 ;  /* 0x00004002030015a7 */ /* 0x000f2200080011ff */
[----:B------:R-:W-:Y:S01]  /*72e0*/  BSSY B1, `(.L_x_123) ;  /* 0x0000016000017945 */ /* 0x000fe20003800000 */
[----:B----4-:R-:W-:Y:S03]  /*72f0*/  @P1 SEL R43, RZ, 0x1, !P0 ;  /* 0x00000001ff2b1807 */ /* 0x010fe60004000000 */
[----:B------:R-:W-:Y:S05]  /*7300*/  @!P1 BRA `(.L_x_124) ;  /* 0x00000000004c9947 */ /* 0x000fea0003800000 */
[----:B------:R-:W-:Y:S01]  /*7310*/  ISETP.NE.AND P0, PT, R43, RZ, PT ;  /* 0x000000ff2b00720c */ /* 0x000fe20003f05270 */
[----:B------:R-:W-:Y:S01]  /*7320*/  BSSY B0, `(.L_x_125) ;  /* 0x000000b000007945 */ /* 0x000fe20003800000 */
[----:B------:R-:W-:Y:S11]  /*7330*/  ISETP.NE.AND P1, PT, R89, RZ, PT ;  /* 0x000000ff5900720c */ /* 0x000ff60003f25270 */
[----:B------:R-:W-:Y:S02]  /*7340*/  @!UPT UIADD3 URZ, UPT, UPT, URZ, URZ, URZ ;  /* 0x000000fffffff290 */ /* 0x000fe4000fffe0ff */
[C---:B-1----:R-:W-:Y:S01]  /*7350*/  @P1 IMAD R6, R88.reuse, 0x2000, R79 ;  /* 0x0000200058061824 */ /* 0x042fe200078e024f */
[C---:B------:R-:W-:Y:S01]  /*7360*/  @P1 LEA R4, R88.reuse, R77, 0xd ;  /* 0x0000004d58041211 */ /* 0x040fe200078e68ff */
[C---:B------:R-:W-:Y:S02]  /*7370*/  @P1 IMAD R5, R88.reuse, 0x2000, R78 ;  /* 0x0000200058051824 */ /* 0x040fe400078e024e */
[----:B------:R-:W-:Y:S01]  /*7380*/  @P1 IMAD R2, R88, 0x2000, R85 ;  /* 0x0000200058021824 */ /* 0x000fe200078e0255 */
[----:B------:R-:W-:Y:S06]  /*7390*/  @P0 BRA `(.L_x_126) ;  /* 0x00000000000c0947 */ /* 0x000fec0003800000 */
[----:B--2---:R-:W-:Y:S04]  /*73a0*/  SHF.L.U32 R0, RZ, 0x1f, RZ ;  /* 0x0000001fff007819 */ /* 0x004fe800000006ff */
[----:B------:R-:W1:Y:S02]  /*73b0*/  SYNCS.PHASECHK.TRANS64.TRYWAIT P0, [R3+URZ+0x40], R0 ;  /* 0x00004000030075a7 */ /* 0x000e6400080011ff */
[----:B-1----:R-:W-:Y:S05]  /*73c0*/  @!P0 BRA `(.L_x_127) ;  /* 0x00000050007c8947 */ /* 0x002fea0003800000 */
.L_x_126:
[----:B------:R-:W-:Y:S05]  /*73d0*/  BSYNC B0 ;  /* 0x0000000000007941 */ /* 0x000fea0003800000 */
.L_x_125:
[----:B------:R-:W-:Y:S02]  /*73e0*/  ISETP.NE.AND P0, PT, R89, RZ, PT ;  /* 0x000000ff5900720c */ /* 0x000fe40003f05270 */
[----:B------:R-:W-:Y:S11]  /*73f0*/  IADD3 R88, PT, PT, R88, 0x1, RZ ;  /* 0x0000000158587810 */ /* 0x000ff60007ffe0ff */
[----:B------:R4:W1:Y:S04]  /*7400*/  @P0 LDS.128 R56, [R6] ;  /* 0x0000000006380984 */ /* 0x0008680000000c00 */
[----:B------:R4:W1:Y:S04]  /*7410*/  @P0 LDS.128 R52, [R5+0x10] ;  /* 0x0000100005340984 */ /* 0x0008680000000c00 */
[----:B------:R4:W1:Y:S04]  /*7420*/  @P0 LDS.128 R48, [R4+0x20] ;  /* 0x0000200004300984 */ /* 0x0008680000000c00 */
[----:B------:R4:W1:Y:S02]  /*7430*/  @P0 LDS.128 R44, [R2+0x30] ;  /* 0x00003000022c0984 */ /* 0x0008640000000c00 */
.L_x_124:
[----:B------:R-:W-:Y:S05]  /*7440*/  BSYNC B1 ;  /* 0x0000000000017941 */ /* 0x000fea0003800000 */
.L_x_123:
[----:B-1----:R-:W-:Y:S05]  /*7450*/  VIADD R3, R34, 0x10 ;  /* 0x0000001022037836 */ /* 0x002fea0000000000 */
[----:B------:R-:W-:Y:S04]  /*7460*/  SHF.R.U32.HI R3, RZ, 0x15, R3 ;  /* 0x00000015ff037819 */ /* 0x000fe80000011603 */
[----:B------:R-:W-:Y:S11]  /*7470*/  LOP3.LUT P0, RZ, R3, 0x3, R72, 0x48, !PT ;  /* 0x0000000303ff7812 */ /* 0x000ff60007804848 */
[----:B------:R-:W-:Y:S02]  /*7480*/  @!UPT UIADD3 URZ, UPT, UPT, URZ, URZ, URZ ;  /* 0x000000fffffff290 */ /* 0x000fe4000fffe0ff */
[----:B------:R-:W-:Y:S05]  /*7490*/  @!P0 BRA `(.L_x_128) ;  /* 0x0000000000408947 */ /* 0x000fea0003800000 */
[----:B------:R-:W1:Y:S01]  /*74a0*/  LDCU.64 UR8, c[0x4][0x70] ;  /* 0x01000e00ff0877ac */ /* 0x000e620008000a00 */
[----:B------:R-:W-:Y:S01]  /*74b0*/  MOV R3, 0x0 ;  /* 0x0000000000037802 */ /* 0x000fe20000000f00 */
[----:B------:R-:W-:Y:S02]  /*74c0*/  HFMA2 R12, -RZ, RZ, 0, 5.9604644775390625e-08 ;  /* 0x00000001ff0c7431 */ /* 0x000fe400000001ff */
[----:B------:R-:W-:Y:S02]  /*74d0*/  IMAD.MOV.U32 R8, RZ, RZ, 0x192 ;  /* 0x00000192ff087424 */ /* 0x000fe400078e00ff */
[----:B------:R-:W-:Y:S01]  /*74e0*/  IMAD.MOV.U32 R13, RZ, RZ, RZ ;  /* 0x000000ffff0d7224 */ /* 0x000fe200078e00ff */
[----:B------:R-:W5:Y:S01]  /*74f0*/  LDCU.64 UR6, c[0x4][0x78] ;  /* 0x01000f00ff0677ac */ /* 0x000f620008000a00 */
[----:B----4-:R-:W4:Y:S01]  /*7500*/  LDC.64 R2, c[0x4][R3] ;  /* 0x0100000003027b82 */ /* 0x010f220000000a00 */
[----:B------:R-:W2:Y:S01]  /*7510*/  LDCU.64 UR4, c[0x4][0x10] ;  /* 0x01000200ff0477ac */ /* 0x000ea20008000a00 */
[----:B-1----:R-:W-:Y:S01]  /*7520*/  MOV R5, UR9 ;  /* 0x0000000900057c02 */ /* 0x002fe20008000f00 */
[----:B------:R-:W-:Y:S01]  /*7530*/  IMAD.U32 R4, RZ, RZ, UR8 ;  /* 0x00000008ff047e24 */ /* 0x000fe2000f8e00ff */
[----:B-----5:R-:W-:Y:S01]  /*7540*/  MOV R7, UR7 ;  /* 0x0000000700077c02 */ /* 0x020fe20008000f00 */
[----:B------:R-:W-:Y:S01]  /*7550*/  IMAD.U32 R6, RZ, RZ, UR6 ;  /* 0x00000006ff067e24 */ /* 0x000fe2000f8e00ff */
[----:B--2---:R-:W-:Y:S01]  /*7560*/  MOV R11, UR5 ;  /* 0x00000005000b7c02 */ /* 0x004fe20008000f00 */
[----:B------:R-:W-:Y:S02]  /*7570*/  IMAD.U32 R10, RZ, RZ, UR4 ;  /* 0x00000004ff0a7e24 */ /* 0x000fe4000f8e00ff */
[----:B------:R-:W-:Y:S07]  /*7580*/  LEPC R20, `(.L_x_128) ;  /* 0x000000001014794e */ /* 0x000fee0000000000 */
[----:B---34-:R-:W-:Y:S05]  /*7590*/  CALL.ABS.NOINC R2 ;  /* 0x0000000002007343 */ /* 0x018fea0003c00000 */
.L_x_128:
[----:B------:R-:W-:Y:S01]  /*75a0*/  LOP3.LUT R20, R56, 0xffffe000, RZ, 0xc0, !PT ;  /* 0xffffe00038147812 */ /* 0x000fe200078ec0ff */
[----:B------:R-:W-:Y:S05]  /*75b0*/  WARPSYNC.ALL ;  /* 0x0000000000007948 */ /* 0x000fea0003800000 */
[----:B------:R-:W-:Y:S01]  /*75c0*/  R2UR UR4, R34 ;  /* 0x00000000220472ca */ /* 0x000fe200000e0000 */
[----:B------:R-:W-:Y:S01]  /*75d0*/  IMAD.U32 R91, RZ, RZ, UR51 ;  /* 0x00000033ff5b7e24 */ /* 0x000fe2000f8e00ff */
[----:B------:R-:W-:Y:S01]  /*75e0*/  LOP3.LUT R21, R57, 0xffffe000, RZ, 0xc0, !PT ;  /* 0xffffe00039157812 */ /* 0x000fe200078ec0ff */
[----:B------:R-:W-:Y:S01]  /*75f0*/  IMAD.U32 R90, RZ, RZ, UR37 ;  /* 0x00000025ff5a7e24 */ /* 0x000fe2000f8e00ff */
[----:B------:R-:W-:Y:S01]  /*7600*/  LOP3.LUT R40, R59, 0xffffe000, RZ, 0xc0, !PT ;  /* 0xffffe0003b287812 */ /* 0x000fe200078ec0ff */
[----:B------:R-:W-:Y:S01]  /*7610*/  BSSY.RECONVERGENT B0, `(.L_x_129) ;  /* 0x000005b000007945 */ /* 0x000fe20003800200 */
[----:B------:R-:W-:Y:S02]  /*7620*/  LOP3.LUT R41, R52, 0xffffe000, RZ, 0xc0, !PT ;  /* 0xffffe00034297812 */ /* 0x000fe400078ec0ff */
[----:B------:R-:W-:Y:S02]  /*7630*/  LOP3.LUT R42, R53, 0xffffe000, RZ, 0xc0, !PT ;  /* 0xffffe000352a7812 */ /* 0x000fe400078ec0ff */
[----:B------:R-:W-:Y:S02]  /*7640*/  ISETP.NE.AND P6, PT, R86, RZ, PT ;  /* 0x000000ff5600720c */ /* 0x000fe40003fc5270 */
[----:B------:R-:W-:Y:S01]  /*7650*/  ISETP.NE.AND P0, PT, R81, RZ, PT ;  /* 0x000000ff5100720c */ /* 0x000fe20003f05270 */
[----:B----4-:R-:W2:Y:S10]  /*7660*/  LDTM.x16 R4, tmem[UR4+0x10] ;  /* 0x00001004000479ee */ /* 0x010eb40008240000 */
[----:B------:R-:W-:Y:S02]  /*7670*/  @P6 LEA R91, R91, UR48, 0x3 ;  /* 0x000000305b5b6c11 */ /* 0x000fe4000f8e18ff */
[----:B------:R-:W-:Y:S03]  /*7680*/  @P6 SHF.L.U32 R92, RZ, 0x1f, RZ ;  /* 0x0000001fff5c6819 */ /* 0x000fe600000006ff */
[----:B------:R-:W-:Y:S05]  /*7690*/  @P6 VIADD R91, R91, 0x60 ;  /* 0x000000605b5b6836 */ /* 0x000fea0000000000 */
[----:B------:R-:W-:Y:S02]  /*76a0*/  @P6 PRMT R90, R90, 0x654, R91 ;  /* 0x000006545a5a6816 */ /* 0x000fe4000000005b */
[----:B------:R-:W-:Y:S01]  /*76b0*/  LEA R91, R88, UR48, 0x3 ;  /* 0x00000030585b7c11 */ /* 0x000fe2000f8e18ff */
[C---:B--2---:R-:W-:Y:S01]  /*76c0*/  FMUL R0, R32.reuse, R4 ;  /* 0x0000000420007220 */ /* 0x044fe20000400000 */
[C---:B------:R-:W-:Y:S01]  /*76d0*/  FMUL R2, R32.reuse, R5 ;  /* 0x0000000520027220 */ /* 0x040fe20000400000 */
[C---:B------:R-:W-:Y:S01]  /*76e0*/  FMUL R3, R32.reuse, R6 ;  /* 0x0000000620037220 */ /* 0x040fe20000400000 */
[----:B------:R-:W-:Y:S01]  /*76f0*/  FMUL R7, R32, R7 ;  /* 0x0000000720077220 */ /* 0x000fe20000400000 */
[C---:B------:R-:W-:Y:S01]  /*7700*/  FFMA R36, R35.reuse, R20, R0 ;  /* 0x0000001423247223 */ /* 0x040fe20000000000 */
[----:B------:R-:W-:Y:S01]  /*7710*/  LOP3.LUT R20, R58, 0xffffe000, RZ, 0xc0, !PT ;  /* 0xffffe0003a147812 */ /* 0x000fe200078ec0ff */
[C---:B------:R-:W-:Y:S01]  /*7720*/  FFMA R37, R35.reuse, R21, R2 ;  /* 0x0000001523257223 */ /* 0x040fe20000000002 */
[----:B------:R-:W-:Y:S01]  /*7730*/  LOP3.LUT R21, R48, 0xffffe000, RZ, 0xc0, !PT ;  /* 0xffffe00030157812 */ /* 0x000fe200078ec0ff */
[----:B------:R-:W-:Y:S01]  /*7740*/  FMUL R4, R32, R8 ;  /* 0x0000000820047220 */ /* 0x000fe20000400000 */
[----:B------:R-:W-:Y:S01]  /*7750*/  F2FP.TF32.F32.PACK_B R36, R36 ;  /* 0x00000024ff24723e */ /* 0x000fe200024050ff */
[C---:B------:R-:W-:Y:S01]  /*7760*/  FFMA R38, R35.reuse, R20, R3 ;  /* 0x0000001423267223 */ /* 0x040fe20000000003 */
[----:B------:R-:W-:Y:S01]  /*7770*/  LOP3.LUT R20, R54, 0xffffe000, RZ, 0xc0, !PT ;  /* 0xffffe00036147812 */ /* 0x000fe200078ec0ff */
[----:B------:R-:W-:Y:S01]  /*7780*/  FFMA R39, R35, R40, R7 ;  /* 0x0000002823277223 */ /* 0x000fe20000000007 */
[----:B------:R-:W-:Y:S01]  /*7790*/  LOP3.LUT R40, R55, 0xffffe000, RZ, 0xc0, !PT ;  /* 0xffffe00037287812 */ /* 0x000fe200078ec0ff */
[C---:B------:R-:W-:Y:S01]  /*77a0*/  FMUL R5, R32.reuse, R9 ;  /* 0x0000000920057220 */ /* 0x040fe20000400000 */
[C---:B------:R-:W-:Y:S01]  /*77b0*/  FMUL R6, R32.reuse, R10 ;  /* 0x0000000a20067220 */ /* 0x040fe20000400000 */
[C---:B------:R-:W-:Y:S01]  /*77c0*/  FMUL R11, R32.reuse, R11 ;  /* 0x0000000b200b7220 */ /* 0x040fe20000400000 */
[----:B------:R-:W-:Y:S01]  /*77d0*/  F2FP.TF32.F32.PACK_B R37, R37 ;  /* 0x00000025ff25723e */ /* 0x000fe200024050ff */
[C---:B------:R-:W-:Y:S01]  /*77e0*/  FFMA R4, R35.reuse, R41, R4 ;  /* 0x0000002923047223 */ /* 0x040fe20000000004 */
[----:B------:R-:W-:Y:S01]  /*77f0*/  F2FP.TF32.F32.PACK_B R38, R38 ;  /* 0x00000026ff26723e */ /* 0x000fe200024050ff */
[C---:B------:R-:W-:Y:S01]  /*7800*/  FFMA R5, R35.reuse, R42, R5 ;  /* 0x0000002a23057223 */ /* 0x040fe20000000005 */
[----:B------:R-:W-:Y:S01]  /*7810*/  F2FP.TF32.F32.PACK_B R39, R39 ;  /* 0x00000027ff27723e */ /* 0x000fe200024050ff */
[C---:B------:R-:W-:Y:S01]  /*7820*/  FFMA R6, R35.reuse, R20, R6 ;  /* 0x0000001423067223 */ /* 0x040fe20000000006 */
[----:B------:R-:W-:Y:S01]  /*7830*/  FFMA R7, R35, R40, R11 ;  /* 0x0000002823077223 */ /* 0x000fe2000000000b */
        /* <DEDUP_REMOVED lines=47> */
[----:B------:R-:W-:Y:S02]  /*7b30*/  UIADD3 UR8, UP0, UPT, UR52, 0x680, URZ ;  /* 0x0000068034087890 */ /* 0x000fe4000ff1e0ff */
[----:B------:R-:W-:Y:S02]  /*7b40*/  UIADD3 UR5, UPT, UPT, UR41, 0x10, URZ ;  /* 0x0000001029057890 */ /* 0x000fe4000fffe0ff */
[----:B------:R-:W-:Y:S02]  /*7b50*/  UIADD3 UR4, UPT, UPT, UR48, 0x2200, URZ ;  /* 0x0000220030047890 */ /* 0x000fe4000fffe0ff */
[----:B------:R-:W-:Y:S01]  /*7b60*/  UIADD3.X UR9, UPT, UPT, URZ, UR53, URZ, UP0, !UPT ;  /* 0x00000035ff097290 */ /* 0x000fe200087fe4ff */
[----:B------:R-:W-:Y:S01]  /*7b70*/  UMOV UR6, UR42 ;  /* 0x0000002a00067c82 */ /* 0x000fe20008000000 */
[----:B------:R-:W-:Y:S07]  /*7b80*/  UMOV UR7, UR36 ;  /* 0x0000002400077c82 */ /* 0x000fee0008000000 */
[----:B------:R2:W-:Y:S01]  /*7b90*/  UTMASTG.3D [UR4], [UR8] ;  /* 0x00000004080073b5 */ /* 0x0005e20008010000 */
[----:B------:R0:W-:Y:S01]  /*7ba0*/  UTMACMDFLUSH ;  /* 0x00000000000079b7 */ /* 0x0001e20000000000 */
[----:B--2---:R-:W-:Y:S04]  /*7bb0*/  DEPBAR.LE SB0, 0x1 ;  /* 0x000080400000791a */ /* 0x004fe80000000000 */
.L_x_130:
[----:B------:R-:W-:Y:S05]  /*7bc0*/  BSYNC.RECONVERGENT B0 ;  /* 0x0000000000007941 */ /* 0x000fea0003800200 */
.L_x_129:
[----:B------:R-:W-:Y:S01]  /*7bd0*/  BAR.SYNC.DEFER_BLOCKING 0x1, 0x80 ;  /* 0x0042000000007b1d */ /* 0x000fe20000010000 */
[----:B------:R-:W-:Y:S04]  /*7be0*/  UIADD3 UR40, UPT, UPT, UR51, 0x1, URZ ;  /* 0x0000000133287890 */ /* 0x000fe8000fffe0ff */
[----:B------:R-:W-:Y:S04]  /*7bf0*/  UISETP.NE.AND UP0, UPT, UR40, 0x4, UPT ;  /* 0x000000042800788c */ /* 0x000fe8000bf05270 */
[----:B------:R-:W-:Y:S01]  /*7c00*/  USEL UR40, UR40, URZ, UP0 ;  /* 0x000000ff28287287 */ /* 0x000fe20008000000 */
[----:B------:R2:W-:Y:S01]  /*7c10*/  @P6 SYNCS.ARRIVE.TRANS64.RED.A1T0 RZ, [R90+URZ], RZ ;  /* 0x000000ff5aff69a7 */ /* 0x0005e200081004ff */
[----:B------:R-:W-:Y:S01]  /*7c20*/  BSSY B1, `(.L_x_131) ;  /* 0x0000017000017945 */ /* 0x000fe20003800000 */
[----:B------:R-:W4:Y:S02]  /*7c30*/  @P6 SYNCS.PHASECHK.TRANS64.TRYWAIT P0, [R91+URZ+0x40], R92 ;  /* 0x0000405c5b0065a7 */ /* 0x000f2400080011ff */
[----:B----4-:R-:W-:Y:S01]  /*7c40*/  @P6 SEL R43, RZ, 0x1, !P0 ;  /* 0x00000001ff2b6807 */ /* 0x010fe20004000000 */
[----:B--2---:R-:W-:Y:S06]  /*7c50*/  @!P6 BRA `(.L_x_132) ;  /* 0x00000000004ce947 */ /* 0x004fec0003800000 */
        /* <DEDUP_REMOVED lines=9> */
[----:B------:R-:W-:Y:S04]  /*7cf0*/  SHF.L.U32 R6, RZ, 0x1f, RZ ;  /* 0x0000001fff067819 */ /* 0x000fe800000006ff */
[----:B------:R-:W1:Y:S02]  /*7d00*/  SYNCS.PHASECHK.TRANS64.TRYWAIT P0, [R91+URZ+0x40], R6 ;  /* 0x000040065b0075a7 */ /* 0x000e6400080011ff */
[----:B-1----:R-:W-:Y:S05]  /*7d10*/  @!P0 BRA `(.L_x_135) ;  /* 0x00000048003c8947 */ /* 0x002fea0003800000 */
.L_x_134:
[----:B------:R-:W-:Y:S05]  /*7d20*/  BSYNC B0 ;  /* 0x0000000000007941 */ /* 0x000fea0003800000 */
.L_x_133:
[----:B------:R-:W-:Y:S02]  /*7d30*/  ISETP.NE.AND P0, PT, R89, RZ, PT ;  /* 0x000000ff5900720c */ /* 0x000fe40003f05270 */
[----:B------:R-:W-:Y:S11]  /*7d40*/  IADD3 R88, PT, PT, R88, 0x1, RZ ;  /* 0x0000000158587810 */ /* 0x000ff60007ffe0ff */
[----:B------:R2:W4:Y:S04]  /*7d50*/  @P0 LDS.128 R56, [R4] ;  /* 0x0000000004380984 */ /* 0x0005280000000c00 */
[----:B------:R2:W1:Y:S04]  /*7d60*/  @P0 LDS.128 R52, [R3+0x10] ;  /* 0x0000100003340984 */ /* 0x0004680000000c00 */
[----:B------:R2:W1:Y:S04]  /*7d70*/  @P0 LDS.128 R48, [R2+0x20] ;  /* 0x0000200002300984 */ /* 0x0004680000000c00 */
[----:B------:R2:W1:Y:S02]  /*7d80*/  @P0 LDS.128 R44, [R0+0x30] ;  /* 0x00003000002c0984 */ /* 0x0004640000000c00 */
.L_x_132:
[----:B------:R-:W-:Y:S05]  /*7d90*/  BSYNC B1 ;  /* 0x0000000000017941 */ /* 0x000fea0003800000 */
.L_x_131:
[----:B--2---:R-:W-:Y:S05]  /*7da0*/  VIADD R3, R34, 0x20 ;  /* 0x0000002022037836 */ /* 0x004fea0000000000 */
[----:B------:R-:W-:Y:S04]  /*7db0*/  SHF.R.U32.HI R3, RZ, 0x15, R3 ;  /* 0x00000015ff037819 */ /* 0x000fe80000011603 */
[----:B------:R-:W-:Y:S11]  /*7dc0*/  LOP3.LUT P0, RZ, R3, 0x3, R72, 0x48, !PT ;  /* 0x0000000303ff7812 */ /* 0x000ff60007804848 */
[----:B------:R-:W-:Y:S02]  /*7dd0*/  @!UPT UIADD3 URZ, UPT, UPT, URZ, URZ, URZ ;  /* 0x000000fffffff290 */ /* 0x000fe4000fffe0ff */
[----:B------:R-:W-:Y:S05]  /*7de0*/  @!P0 BRA `(.L_x_136) ;  /* 0x0000000000408947 */ /* 0x000fea0003800000 */
[----:B------:R-:W2:Y:S01]  /*7df0*/  LDCU.64 UR8, c[0x4][0x70] ;  /* 0x01000e00ff0877ac */ /* 0x000ea20008000a00 */
[----:B------:R-:W-:Y:S01]  /*7e00*/  MOV R3, 0x0 ;  /* 0x0000000000037802 */ /* 0x000fe20000000f00 */
[----:B-1----:R-:W-:Y:S02]  /*7e10*/  HFMA2 R12, -RZ, RZ, 0, 5.9604644775390625e-08 ;  /* 0x00000001ff0c7431 */ /* 0x002fe400000001ff */
[----:B------:R-:W-:Y:S02]  /*7e20*/  IMAD.MOV.U32 R8, RZ, RZ, 0x192 ;  /* 0x00000192ff087424 */ /* 0x000fe400078e00ff */
[----:B------:R-:W-:Y:S01]  /*7e30*/  IMAD.MOV.U32 R13, RZ, RZ, RZ ;  /* 0x000000ffff0d7224 */ /* 0x000fe200078e00ff */
[----:B------:R-:W1:Y:S01]  /*7e40*/  LDCU.64 UR6, c[0x4][0x78] ;  /* 0x01000f00ff0677ac */ /* 0x000e620008000a00 */
[----:B------:R-:W3:Y:S01]  /*7e50*/  LDC.64 R2, c[0x4][R3] ;  /* 0x0100000003027b82 */ /* 0x000ee20000000a00 */
[----:B------:R-:W5:Y:S01]  /*7e60*/  LDCU.64 UR4, c[0x4][0x10] ;  /* 0x01000200ff0477ac */ /* 0x000f620008000a00 */
[----:B--2---:R-:W-:Y:S01]  /*7e70*/  MOV R5, UR9 ;  /* 0x0000000900057c02 */ /* 0x004fe20008000f00 */
[----:B------:R-:W-:Y:S01]  /*7e80*/  IMAD.U32 R4, RZ, RZ, UR8 ;  /* 0x00000008ff047e24 */ /* 0x000fe2000f8e00ff */
[----:B-1----:R-:W-:Y:S01]  /*7e90*/  MOV R7, UR7 ;  /* 0x0000000700077c02 */ /* 0x002fe20008000f00 */
[----:B------:R-:W-:Y:S01]  /*7ea0*/  IMAD.U32 R6, RZ, RZ, UR6 ;  /* 0x00000006ff067e24 */ /* 0x000fe2000f8e00ff */
[----:B-----5:R-:W-:Y:S01]  /*7eb0*/  MOV R11, UR5 ;  /* 0x00000005000b7c02 */ /* 0x020fe20008000f00 */
[----:B------:R-:W-:Y:S02]  /*7ec0*/  IMAD.U32 R10, RZ, RZ, UR4 ;  /* 0x00000004ff0a7e24 */ /* 0x000fe4000f8e00ff */
[----:B------:R-:W-:Y:S07]  /*7ed0*/  LEPC R20, `(.L_x_136) ;  /* 0x000000001014794e */ /* 0x000fee0000000000 */
[----:B---34-:R-:W-:Y:S05]  /*7ee0*/  CALL.ABS.NOINC R2 ;  /* 0x0000000002007343 */ /* 0x018fea0003c00000 */
.L_x_136:
[----:B----4-:R-:W-:Y:S01]  /*7ef0*/  LOP3.LUT R20, R56, 0xffffe000, RZ, 0xc0, !PT ;  /* 0xffffe00038147812 */ /* 0x010fe200078ec0ff */
[----:B------:R-:W-:Y:S05]  /*7f00*/  WARPSYNC.ALL ;  /* 0x0000000000007948 */ /* 0x000fea0003800000 */
[----:B------:R-:W-:Y:S01]  /*7f10*/  R2UR UR4, R34 ;  /* 0x00000000220472ca */ /* 0x000fe200000e0000 */
[----:B-1----:R-:W-:Y:S01]  /*7f20*/  IMAD.U32 R91, RZ, RZ, UR40 ;  /* 0x00000028ff5b7e24 */ /* 0x002fe2000f8e00ff */
        /* <DEDUP_REMOVED lines=8> */
[----:B------:R-:W1:Y:S10]  /*7fb0*/  LDTM.x16 R4, tmem[UR4+0x20] ;  /* 0x00002004000479ee */ /* 0x000e740008240000 */
[----:B------:R-:W-:Y:S02]  /*7fc0*/  @P6 LEA R91, R91, UR48, 0x3 ;  /* 0x000000305b5b6c11 */ /* 0x000fe4000f8e18ff */
[----:B------:R-:W-:Y:S03]  /*7fd0*/  @P6 SHF.L.U32 R92, RZ, 0x1f, RZ ;  /* 0x0000001fff5c6819 */ /* 0x000fe600000006ff */
[----:B------:R-:W-:Y:S05]  /*7fe0*/  @P6 VIADD R91, R91, 0x60 ;  /* 0x000000605b5b6836 */ /* 0x000fea0000000000 */
[----:B------:R-:W-:Y:S02]  /*7ff0*/  @P6 PRMT R90, R90, 0x654, R91 ;  /* 0x000006545a5a6816 */ /* 0x000fe4000000005b */
[----:B------:R-:W-:Y:S01]  /*8000*/  LEA R91, R88, UR48, 0x3 ;  /* 0x00000030585b7c11 */ /* 0x000fe2000f8e18ff */
[C---:B-1----:R-:W-:Y:S01]  /*8010*/  FMUL R0, R32.reuse, R4 ;  /* 0x0000000420007220 */ /* 0x042fe20000400000 */
        /* <DEDUP_REMOVED lines=79> */
.L_x_138:
[----:B------:R-:W-:Y:S05]  /*8510*/  BSYNC.RECONVERGENT B0 ;  /* 0x0000000000007941 */ /* 0x000fea0003800200 */
.L_x_137:
[----:B------:R-:W-:Y:S01]  /*8520*/  BAR.SYNC.DEFER_BLOCKING 0x1, 0x80 ;  /* 0x0042000000007b1d */ /* 0x000fe20000010000 */
[----:B------:R-:W-:Y:S04]  /*8530*/  UIADD3 UR43, UPT, UPT, UR40, 0x1, URZ ;  /* 0x00000001282b7890 */ /* 0x000fe8000fffe0ff */
[----:B------:R-:W-:Y:S04]  /*8540*/  UISETP.NE.AND UP0, UPT, UR43, 0x4, UPT ;  /* 0x000000042b00788c */ /* 0x000fe8000bf05270 */
[----:B------:R-:W-:Y:S01]  /*8550*/  USEL UR43, UR43, URZ, UP0 ;  /* 0x000000ff2b2b7287 */ /* 0x000fe20008000000 */
[----:B------:R2:W-:Y:S01]  /*8560*/  @P6 SYNCS.ARRIVE.TRANS64.RED.A1T0 RZ, [R90+URZ], RZ ;  /* 0x000000ff5aff69a7 */ /* 0x0005e200081004ff */
[----:B------:R-:W-:Y:S01]  /*8570*/  BSSY B1, `(.L_x_139) ;  /* 0x000001c000017945 */ /* 0x000fe20003800000 */
[----:B------:R-:W4:Y:S01]  /*8580*/  @P6 SYNCS.PHASECHK.TRANS64.TRYWAIT P0, [R91+URZ+0x40], R92 ;  /* 0x0000405c5b0065a7 */ /* 0x000f2200080011ff */
[----:B--2---:R-:W-:Y:S01]  /*8590*/  HFMA2 R90, -RZ, RZ, 0, 0 ;  /* 0x00000000ff5a7431 */ /* 0x004fe200000001ff */
[----:B----4-:R-:W-:Y:S01]  /*85a0*/  @P6 SEL R43, RZ, 0x1, !P0 ;  /* 0x00000001ff2b6807 */ /* 0x010fe20004000000 */
[----:B------:R-:W-:Y:S06]  /*85b0*/  @!P6 BRA `(.L_x_140) ;  /* 0x00000000005ce947 */ /* 0x000fec0003800000 */
        /* <DEDUP_REMOVED lines=12> */
.L_x_142:
[----:B------:R-:W-:Y:S05]  /*8680*/  BSYNC B0 ;  /* 0x0000000000007941 */ /* 0x000fea0003800000 */
.L_x_141:
[----:B------:R-:W-:Y:S01]  /*8690*/  ISETP.NE.AND P0, PT, R89, RZ, PT ;  /* 0x000000ff5900720c */ /* 0x000fe20003f05270 */
[----:B------:R-:W-:Y:S11]  /*86a0*/  VIADD R88, R88, 0x1 ;  /* 0x0000000158587836 */ /* 0x000ff60000000000 */
[----:B------:R-:W-:Y:S01]  /*86b0*/  @!UPT UIADD3 URZ, UPT, UPT, URZ, URZ, URZ ;  /* 0x000000fffffff290 */ /* 0x000fe2000fffe0ff */
[----:B------:R2:W4:Y:S04]  /*86c0*/  @P0 LDS.128 R56, [R4] ;  /* 0x0000000004380984 */ /* 0x0005280000000c00 */
[----:B------:R2:W1:Y:S04]  /*86d0*/  @P0 LDS.128 R52, [R3+0x10] ;  /* 0x0000100003340984 */ /* 0x0004680000000c00 */
[----:B------:R2:W1:Y:S04]  /*86e0*/  @P0 LDS.128 R48, [R2+0x20] ;  /* 0x0000200002300984 */ /* 0x0004680000000c00 */
[----:B------:R2:W1:Y:S01]  /*86f0*/  @P0 LDS.128 R44, [R0+0x30] ;  /* 0x00003000002c0984 */ /* 0x0004620000000c00 */
[C---:B------:R-:W-:Y:S04]  /*8700*/  ISETP.NE.AND P0, PT, R88.reuse, 0x4, PT ;  /* 0x000000045800780c */ /* 0x040fe80003f05270 */
[----:B------:R-:W-:Y:S02]  /*8710*/  SEL R88, R88, RZ, P0 ;  /* 0x000000ff58587207 */ /* 0x000fe40000000000 */
[----:B------:R-:W-:Y:S02]  /*8720*/  SEL R90, RZ, 0x1, P0 ;  /* 0x00000001ff5a7807 */ /* 0x000fe40000000000 */
.L_x_140:
[----:B------:R-:W-:Y:S05]  /*8730*/  BSYNC B1 ;  /* 0x0000000000017941 */ /* 0x000fea0003800000 */
.L_x_139:
        /* <DEDUP_REMOVED lines=21> */
.L_x_144:
[----:B----4-:R-:W-:Y:S01]  /*8890*/  LOP3.LUT R20, R56, 0xffffe000, RZ, 0xc0, !PT ;  /* 0xffffe00038147812 */ /* 0x010fe200078ec0ff */
[----:B------:R-:W-:Y:S05]  /*88a0*/  WARPSYNC.ALL ;  /* 0x0000000000007948 */ /* 0x000fea0003800000 */
[----:B------:R-:W-:Y:S01]  /*88b0*/  R2UR UR4, R34 ;  /* 0x00000000220472ca */ /* 0x000fe200000e0000 */
[----:B------:R-:W-:Y:S01]  /*88c0*/  IMAD.U32 R92, RZ, RZ, UR43 ;  /* 0x0000002bff5c7e24 */ /* 0x000fe2000f8e00ff */
[----:B------:R-:W-:Y:S01]  /*88d0*/  LOP3.LUT R21, R57, 0xffffe000, RZ, 0xc0, !PT ;  /* 0xffffe00039157812 */ /* 0x000fe200078ec0ff */
[----:B-1----:R-:W-:Y:S01]  /*88e0*/  IMAD.U32 R91, RZ, RZ, UR37 ;  /* 0x00000025ff5b7e24 */ /* 0x002fe2000f8e00ff */
        /* <DEDUP_REMOVED lines=8> */
[----:B------:R-:W-:Y:S03]  /*8970*/  @P6 SHF.L.U32 R93, R90, 0x1f, RZ ;  /* 0x0000001f5a5d6819 */ /* 0x000fe600000006ff */
        /* <DEDUP_REMOVED lines=83> */
.L_x_146:
[----:B------:R-:W-:Y:S05]  /*8eb0*/  BSYNC.RECONVERGENT B0 ;  /* 0x0000000000007941 */ /* 0x000fea0003800200 */
.L_x_145:
        /* <DEDUP_REMOVED lines=18> */
[----:B------:R-:W-:Y:S04]  /*8fe0*/  SHF.L.U32 R5, R90, 0x1f, RZ ;  /* 0x0000001f5a057819 */ /* 0x000fe800000006ff */
[----:B------:R-:W1:Y:S02]  /*8ff0*/  SYNCS.PHASECHK.TRANS64.TRYWAIT P0, [R92+URZ+0x40], R5 ;  /* 0x000040055c0075a7 */ /* 0x000e6400080011ff */
[----:B-1----:R-:W-:Y:S05]  /*9000*/  @!P0 BRA `(.L_x_151) ;  /* 0x0000003400a88947 */ /* 0x002fea0003800000 */
.L_x_150:
[----:B------:R-:W-:Y:S05]  /*9010*/  BSYNC B0 ;  /* 0x0000000000007941 */ /* 0x000fea0003800000 */
.L_x_149:
[----:B------:R-:W-:Y:S01]  /*9020*/  ISETP.NE.AND P0, PT, R89, RZ, PT ;  /* 0x000000ff5900720c */ /* 0x000fe20003f05270 */
[----:B------:R-:W-:Y:S11]  /*9030*/  VIADD R88, R88, 0x1 ;  /* 0x0000000158587836 */ /* 0x000ff60000000000 */
[----:B------:R-:W-:Y:S01]  /*9040*/  @!UPT UIADD3 URZ, UPT, UPT, URZ, URZ, URZ ;  /* 0x000000fffffff290 */ /* 0x000fe2000fffe0ff */
[----:B------:R2:W4:Y:S04]  /*9050*/  @P0 LDS.128 R56, [R4] ;  /* 0x0000000004380984 */ /* 0x0005280000000c00 */
[----:B------:R2:W2:Y:S04]  /*9060*/  @P0 LDS.128 R52, [R3+0x10] ;  /* 0x0000100003340984 */ /* 0x0004a80000000c00 */
[----:B------:R2:W2:Y:S04]  /*9070*/  @P0 LDS.128 R48, [R2+0x20] ;  /* 0x0000200002300984 */ /* 0x0004a80000000c00 */
[----:B------:R2:W2:Y:S01]  /*9080*/  @P0 LDS.128 R44, [R0+0x30] ;  /* 0x00003000002c0984 */ /* 0x0004a20000000c00 */
[C---:B------:R-:W-:Y:S04]  /*9090*/  ISETP.NE.AND P0, PT, R88.reuse, 0x4, PT ;  /* 0x000000045800780c */ /* 0x040fe80003f05270 */
[----:B-1----:R-:W-:Y:S02]  /*90a0*/  SEL R5, RZ, 0x1, P0 ;  /* 0x00000001ff057807 */ /* 0x002fe40000000000 */
[----:B------:R-:W-:Y:S02]  /*90b0*/  SEL R88, R88, RZ, P0 ;  /* 0x000000ff58587207 */ /* 0x000fe40000000000 */
[----:B------:R-:W-:Y:S02]  /*90c0*/  LOP3.LUT R90, R90, R5, RZ, 0x3c, !PT ;  /* 0x000000055a5a7212 */ /* 0x000fe400078e3cff */
.L_x_148:
[----:B------:R-:W-:Y:S05]  /*90d0*/  BSYNC B1 ;  /* 0x0000000000017941 */ /* 0x000fea0003800000 */
.L_x_147:
        /* <DEDUP_REMOVED lines=21> */
.L_x_152:
[----:B----4-:R-:W-:Y:S01]  /*9230*/  LOP3.LUT R20, R56, 0xffffe000, RZ, 0xc0, !PT ;  /* 0xffffe00038147812 */ /* 0x010fe200078ec0ff */
        /* <DEDUP_REMOVED lines=11> */
[----:B-1----:R-:W1:Y:S10]  /*92f0*/  LDTM.x16 R4, tmem[UR4+0x40] ;  /* 0x00004004000479ee */ /* 0x002e740008240000 */
        /* <DEDUP_REMOVED lines=31> */
[----:B------:R1:W-:Y:S01]  /*94f0*/  STS.128 [R79], R36 ;  /* 0x000000244f007388 */ /* 0x0003e20000000c00 */
        /* <DEDUP_REMOVED lines=45> */
[----:B------:R-:W-:Y:S02]  /*97d0*/  UIADD3 UR8, UP0, UPT, UR52, 0x680, URZ ;  /* 0x0000068034087890 */ /* 0x000fe4000ff1e0ff */
[----:B------:R-:W-:Y:S02]  /*97e0*/  UIADD3 UR5, UPT, UPT, UR41, 0x40, URZ ;  /* 0x0000004029057890 */ /* 0x000fe4000fffe0ff */
[----:B------:R-:W-:Y:S01]  /*97f0*/  MOV R73, UR10 ;  /* 0x0000000a00497c02 */ /* 0x000fe20008000f00 */
[----:B------:R-:W-:Y:S01]  /*9800*/  UIADD3.X UR9, UPT, UPT, URZ, UR53, URZ, UP0, !UPT ;  /* 0x00000035ff097290 */ /* 0x000fe200087fe4ff */
[----:B------:R-:W-:Y:S02]  /*9810*/  UMOV UR6, UR42 ;  /* 0x0000002a00067c82 */ /* 0x000fe40008000000 */
[----:B------:R-:W-:Y:S01]  /*9820*/  R2UR UR4, R73 ;  /* 0x00000000490472ca */ /* 0x000fe200000e0000 */
[----:B------:R-:W-:Y:S11]  /*9830*/  UMOV UR7, UR36 ;  /* 0x0000002400077c82 */ /* 0x000ff60008000000 */
[----:B------:R-:W-:Y:S01]  /*9840*/  @!UPT UIADD3 URZ, UPT, UPT, URZ, URZ, URZ ;  /* 0x000000fffffff290 */ /* 0x000fe2000fffe0ff */
[----:B------:R2:W-:Y:S01]  /*9850*/  UTMASTG.3D [UR4], [UR8] ;  /* 0x00000004080073b5 */ /* 0x0005e20008010000 */
[----:B------:R0:W-:Y:S01]  /*9860*/  UTMACMDFLUSH ;  /* 0x00000000000079b7 */ /* 0x0001e20000000000 */
[----:B--2---:R-:W-:Y:S04]  /*9870*/  DEPBAR.LE SB0, 0x1 ;  /* 0x000080400000791a */ /* 0x004fe80000000000 */
.L_x_154:
[----:B------:R-:W-:Y:S05]  /*9880*/  BSYNC.RECONVERGENT B0 ;  /* 0x0000000000007941 */ /* 0x000fea0003800200 */
.L_x_153:
        /* <DEDUP_REMOVED lines=21> */
.L_x_158:
[----:B------:R-:W-:Y:S05]  /*99e0*/  BSYNC B0 ;  /* 0x0000000000007941 */ /* 0x000fea0003800000 */
.L_x_157:
        /* <DEDUP_REMOVED lines=11> */
.L_x_156:
[----:B------:R-:W-:Y:S05]  /*9aa0*/  BSYNC B1 ;  /* 0x0000000000017941 */ /* 0x000fea0003800000 */
.L_x_155:
        /* <DEDUP_REMOVED lines=21> */
.L_x_160:
        /* <DEDUP_REMOVED lines=98> */
.L_x_162:
[----:B------:R-:W-:Y:S05]  /*a220*/  BSYNC.RECONVERGENT B0 ;  /* 0x0000000000007941 */ /* 0x000fea0003800200 */
.L_x_161:
        /* <DEDUP_REMOVED lines=21> */
.L_x_166:
[----:B------:R-:W-:Y:S05]  /*a380*/  BSYNC B0 ;  /* 0x0000000000007941 */ /* 0x000fea0003800000 */
.L_x_165:
        /* <DEDUP_REMOVED lines=11> */
.L_x_164:
[----:B------:R-:W-:Y:S05]  /*a440*/  BSYNC B1 ;  /* 0x0000000000017941 */ /* 0x000fea0003800000 */
.L_x_163:
        /* <DEDUP_REMOVED lines=21> */
.L_x_168:
        /* <DEDUP_REMOVED lines=98> */
.L_x_170:
[----:B------:R-:W-:Y:S05]  /*abc0*/  BSYNC.RECONVERGENT B0 ;  /* 0x0000000000007941 */ /* 0x000fea0003800200 */
.L_x_169:
        /* <DEDUP_REMOVED lines=13> */
[C---:B------:R-:W-:Y:S01]  /*aca0*/  @P1 IMAD R3, R88.reuse, 0x2000, R79 ;  /* 0x0000200058031824 */ /* 0x040fe200078e024f */
[C---:B------:R-:W-:Y:S01]  /*acb0*/  @P1 LEA R0, R88.reuse, R77, 0xd ;  /* 0x0000004d58001211 */ /* 0x040fe200078e68ff */
[C---:B------:R-:W-:Y:S02]  /*acc0*/  @P1 IMAD R2, R88.reuse, 0x2000, R78 ;  /* 0x0000200058021824 */ /* 0x040fe400078e024e */
[----:B------:R-:W-:Y:S01]  /*acd0*/  @P1 IMAD R88, R88, 0x2000, R85 ;  /* 0x0000200058581824 */ /* 0x000fe200078e0255 */
[----:B------:R-:W-:Y:S06]  /*ace0*/  @P0 BRA `(.L_x_174) ;  /* 0x00000000000c0947 */ /* 0x000fec0003800000 */
[----:B-1----:R-:W-:Y:S04]  /*acf0*/  SHF.L.U32 R5, R90, 0x1f, RZ ;  /* 0x0000001f5a057819 */ /* 0x002fe800000006ff */
[----:B------:R-:W1:Y:S02]  /*ad00*/  SYNCS.PHASECHK.TRANS64.TRYWAIT P0, [R92+URZ+0x40], R5 ;  /* 0x000040055c0075a7 */ /* 0x000e6400080011ff */
[----:B-1----:R-:W-:Y:S05]  /*ad10*/  @!P0 BRA `(.L_x_175) ;  /* 0x0000001800a08947 */ /* 0x002fea0003800000 */
.L_x_174:
[----:B------:R-:W-:Y:S05]  /*ad20*/  BSYNC B0 ;  /* 0x0000000000007941 */ /* 0x000fea0003800000 */
.L_x_173:
[----:B------:R-:W-:Y:S11]  /*ad30*/  ISETP.NE.AND P0, PT, R89, RZ, PT ;  /* 0x000000ff5900720c */ /* 0x000ff60003f05270 */
[----:B------:R-:W-:Y:S02]  /*ad40*/  @!UPT UIADD3 URZ, UPT, UPT, URZ, URZ, URZ ;  /* 0x000000fffffff290 */ /* 0x000fe4000fffe0ff */
[----:B------:R2:W4:Y:S04]  /*ad50*/  @P0 LDS.128 R56, [R3] ;  /* 0x0000000003380984 */ /* 0x0005280000000c00 */
[----:B------:R2:W1:Y:S04]  /*ad60*/  @P0 LDS.128 R52, [R2+0x10] ;  /* 0x0000100002340984 */ /* 0x0004680000000c00 */
[----:B------:R2:W1:Y:S04]  /*ad70*/  @P0 LDS.128 R48, [R0+0x20] ;  /* 0x0000200000300984 */ /* 0x0004680000000c00 */
[----:B------:R2:W1:Y:S02]  /*ad80*/  @P0 LDS.128 R44, [R88+0x30] ;  /* 0x00003000582c0984 */ /* 0x0004640000000c00 */
.L_x_172:
[----:B------:R-:W-:Y:S05]  /*ad90*/  BSYNC B1 ;  /* 0x0000000000017941 */ /* 0x000fea0003800000 */
.L_x_171:
        /* <DEDUP_REMOVED lines=21> */
.L_x_176:
[----:B------:R-:W-:Y:S01]  /*aef0*/  ISETP.NE.AND P0, PT, R81, RZ, PT ;  /* 0x000000ff5100720c */ /* 0x000fe20003f05270 */
[----:B------:R-:W-:Y:S05]  /*af00*/  WARPSYNC.ALL ;  /* 0x0000000000007948 */ /* 0x000fea0003800000 */
[----:B------:R-:W-:Y:S01]  /*af10*/  R2UR UR4, R34 ;  /* 0x00000000220472ca */ /* 0x000fe200000e0000 */
[----:B------:R-:W-:Y:S01]  /*af20*/  VIADD R87, R87, 0xd0 ;  /* 0x000000d057577836 */ /* 0x000fe20000000000 */
[----:B----4-:R-:W-:Y:S01]  /*af30*/  LOP3.LUT R0, R56, 0xffffe000, RZ, 0xc0, !PT ;  /* 0xffffe00038007812 */ /* 0x010fe200078ec0ff */
[----:B------:R-:W-:Y:S01]  /*af40*/  BSSY.RECONVERGENT B0, `(.L_x_177) ;  /* 0x0000059000007945 */ /* 0x000fe20003800200 */
[----:B------:R-:W-:Y:S02]  /*af50*/  LOP3.LUT R2, R57, 0xffffe000, RZ, 0xc0, !PT ;  /* 0xffffe00039027812 */ /* 0x000fe400078ec0ff */
[----:B------:R-:W-:Y:S02]  /*af60*/  LOP3.LUT R3, R58, 0xffffe000, RZ, 0xc0, !PT ;  /* 0xffffe0003a037812 */ /* 0x000fe400078ec0ff */
[----:B------:R-:W-:Y:S02]  /*af70*/  LOP3.LUT R20, R59, 0xffffe000, RZ, 0xc0, !PT ;  /* 0xffffe0003b147812 */ /* 0x000fe400078ec0ff */
[----:B-1----:R-:W-:Y:S02]  /*af80*/  LOP3.LUT R21, R52, 0xffffe000, RZ, 0xc0, !PT ;  /* 0xffffe00034157812 */ /* 0x002fe400078ec0ff */
[----:B------:R-:W-:Y:S01]  /*af90*/  LOP3.LUT R36, R53, 0xffffe000, RZ, 0xc0, !PT ;  /* 0xffffe00035247812 */ /* 0x000fe200078ec0ff */
[----:B------:R-:W1:Y:S01]  /*afa0*/  LDTM.x16 R4, tmem[UR4+0x70] ;  /* 0x00007004000479ee */ /* 0x000e620008240000 */
[----:B------:R-:W-:Y:S01]  /*afb0*/  LOP3.LUT R37, R54, 0xffffe000, RZ, 0xc0, !PT ;  /* 0xffffe00036257812 */ /* 0x000fe200078ec0ff */
[----:B------:R-:W-:Y:S01]  /*afc0*/  NOP ;  /* 0x0000000000007918 */ /* 0x000fe20000000000 */
[----:B------:R-:W-:Y:S02]  /*afd0*/  LOP3.LUT R38, R55, 0xffffe000, RZ, 0xc0, !PT ;  /* 0xffffe00037267812 */ /* 0x000fe400078ec0ff */
[----:B------:R-:W-:Y:S02]  /*afe0*/  LOP3.LUT R87, R87, 0xfefffff8, RZ, 0xc0, !PT ;  /* 0xfefffff857577812 */ /* 0x000fe400078ec0ff */
[----:B------:R-:W-:Y:S02]  /*aff0*/  LOP3.LUT R39, R48, 0xffffe000, RZ, 0xc0, !PT ;  /* 0xffffe00030277812 */ /* 0x000fe400078ec0ff */
[----:B------:R-:W-:Y:S01]  /*b000*/  LOP3.LUT R40, R49, 0xffffe000, RZ, 0xc0, !PT ;  /* 0xffffe00031287812 */ /* 0x000fe200078ec0ff */
[----:B-1----:R1:W-:Y:S01]  /*b010*/  SYNCS.ARRIVE.TRANS64.RED.A1T0 RZ, [R87+URZ], RZ ;  /* 0x000000ff57ff79a7 */ /* 0x0023e200081004ff */
[----:B------:R-:W-:Y:S02]  /*b020*/  LOP3.LUT R41, R50, 0xffffe000, RZ, 0xc0, !PT ;  /* 0xffffe00032297812 */ /* 0x000fe400078ec0ff */
[----:B------:R-:W-:Y:S02]  /*b030*/  LOP3.LUT R42, R51, 0xffffe000, RZ, 0xc0, !PT ;  /* 0xffffe000332a7812 */ /* 0x000fe400078ec0ff */
[----:B------:R-:W-:Y:S02]  /*b040*/  LOP3.LUT R43, R44, 0xffffe000, RZ, 0xc0, !PT ;  /* 0xffffe0002c2b7812 */ /* 0x000fe400078ec0ff */
[----:B------:R-:W-:Y:S02]  /*b050*/  LOP3.LUT R44, R45, 0xffffe000, RZ, 0xc0, !PT ;  /* 0xffffe0002d2c7812 */ /* 0x000fe400078ec0ff */
[----:B------:R-:W-:Y:S02]  /*b060*/  LOP3.LUT R45, R46, 0xffffe000, RZ, 0xc0, !PT ;  /* 0xffffe0002e2d7812 */ /* 0x000fe400078ec0ff */
[----:B------:R-:W-:Y:S01]  /*b070*/  LOP3.LUT R46, R47, 0xffffe000, RZ, 0xc0, !PT ;  /* 0xffffe0002f2e7812 */ /* 0x000fe200078ec0ff */
[C---:B------:R-:W-:Y:S01]  /*b080*/  FMUL R4, R32.reuse, R4 ;  /* 0x0000000420047220 */ /* 0x040fe20000400000 */
[C---:B------:R-:W-:Y:S01]  /*b090*/  FMUL R5, R32.reuse, R5 ;  /* 0x0000000520057220 */ /* 0x040fe20000400000 */
[C---:B------:R-:W-:Y:S01]  /*b0a0*/  FMUL R6, R32.reuse, R6 ;  /* 0x0000000620067220 */ /* 0x040fe20000400000 */
[C---:B------:R-:W-:Y:S01]  /*b0b0*/  FMUL R7, R32.reuse, R7 ;  /* 0x0000000720077220 */ /* 0x040fe20000400000 */
[C---:B------:R-:W-:Y:S01]  /*b0c0*/  FFMA R4, R35.reuse, R0, R4 ;  /* 0x0000000023047223 */ /* 0x040fe20000000004 */
[C---:B------:R-:W-:Y:S01]  /*b0d0*/  FFMA R5, R35.reuse, R2, R5 ;  /* 0x0000000223057223 */ /* 0x040fe20000000005 */
[C---:B------:R-:W-:Y:S01]  /*b0e0*/  FFMA R6, R35.reuse, R3, R6 ;  /* 0x0000000323067223 */ /* 0x040fe20000000006 */
[C---:B------:R-:W-:Y:S01]  /*b0f0*/  FFMA R7, R35.reuse, R20, R7 ;  /* 0x0000001423077223 */ /* 0x040fe20000000007 */
[C---:B------:R-:W-:Y:S01]  /*b100*/  FMUL R8, R32.reuse, R8 ;  /* 0x0000000820087220 */ /* 0x040fe20000400000 */
        /* <DEDUP_REMOVED lines=9> */
[----:B------:R-:W-:Y:S01]  /*b1a0*/  F2FP.TF32.F32.PACK_B R7, R7 ;  /* 0x00000007ff07723e */ /* 0x000fe200024050ff */
[C---:B------:R-:W-:Y:S01]  /*b1b0*/  FFMA R11, R35.reuse, R38, R11 ;  /* 0x00000026230b7223 */ /* 0x040fe2000000000b */
[C---:B------:R-:W-:Y:S01]  /*b1c0*/  FMUL R12, R32.reuse, R12 ;  /* 0x0000000c200c7220 */ /* 0x040fe20000400000 */
[----:B------:R-:W-:Y:S01]  /*b1d0*/  F2FP.TF32.F32.PACK_B R8, R8 ;  /* 0x00000008ff08723e */ /* 0x000fe200024050ff */
[C---:B------:R-:W-:Y:S01]  /*b1e0*/  FMUL R13, R32.reuse, R13 ;  /* 0x0000000d200d7220 */ /* 0x040fe20000400000 */
[----:B------:R1:W-:Y:S01]  /*b1f0*/  STS.128 [R79+0x6000], R4 ;  /* 0x006000044f007388 */ /* 0x0003e20000000c00 */
        /* <DEDUP_REMOVED lines=8> */
[C---:B------:R-:W-:Y:S01]  /*b280*/  FFMA R15, R35.reuse, R42, R15 ;  /* 0x0000002a230f7223 */ /* 0x040fe2000000000f */
[C---:B------:R-:W-:Y:S01]  /*b290*/  FMUL R16, R32.reuse, R16 ;  /* 0x0000001020107220 */ /* 0x040fe20000400000 */
[----:B------:R-:W-:Y:S01]  /*b2a0*/  F2FP.TF32.F32.PACK_B R12, R12 ;  /* 0x0000000cff0c723e */ /* 0x000fe200024050ff */
[----:B------:R1:W-:Y:S01]  /*b2b0*/  STS.128 [R78+0x6010], R8 ;  /* 0x006010084e007388 */ /* 0x0003e20000000c00 */
[C---:B------:R-:W-:Y:S01]  /*b2c0*/  FMUL R17, R32.reuse, R17 ;  /* 0x0000001120117220 */ /* 0x040fe20000400000 */
[C---:B------:R-:W-:Y:S01]  /*b2d0*/  FMUL R18, R32.reuse, R18 ;  /* 0x0000001220127220 */ /* 0x040fe20000400000 */
[----:B------:R-:W-:Y:S01]  /*b2e0*/  FMUL R19, R32, R19 ;  /* 0x0000001320137220 */ /* 0x000fe20000400000 */
[----:B------:R-:W-:Y:S01]  /*b2f0*/  F2FP.TF32.F32.PACK_B R13, R13 ;  /* 0x0000000dff0d723e */ /* 0x000fe200024050ff */
[C---:B------:R-:W-:Y:S01]  /*b300*/  FFMA R16, R35.reuse, R43, R16 ;  /* 0x0000002b23107223 */ /* 0x040fe20000000010 */
[----:B------:R-:W-:Y:S01]  /*b310*/  F2FP.TF32.F32.PACK_B R14, R14 ;  /* 0x0000000eff0e723e */ /* 0x000fe200024050ff */
[C---:B------:R-:W-:Y:S01]  /*b320*/  FFMA R17, R35.reuse, R44, R17 ;  /* 0x0000002c23117223 */ /* 0x040fe20000000011 */
[----:B------:R-:W-:Y:S01]  /*b330*/  F2FP.TF32.F32.PACK_B R15, R15 ;  /* 0x0000000fff0f723e */ /* 0x000fe200024050ff */
[C---:B------:R-:W-:Y:S01]  /*b340*/  FFMA R18, R35.reuse, R45, R18 ;  /* 0x0000002d23127223 */ /* 0x040fe20000000012 */
[----:B------:R-:W-:Y:S01]  /*b350*/  FFMA R19, R35, R46, R19 ;  /* 0x0000002e23137223 */ /* 0x000fe20000000013 */
[----:B------:R-:W-:Y:S02]  /*b360*/  F2FP.TF32.F32.PACK_B R16, R16 ;  /* 0x00000010ff10723e */ /* 0x000fe400024050ff */
[----:B------:R1:W-:Y:S01]  /*b370*/  STS.128 [R77+0x6020], R12 ;  /* 0x0060200c4d007388 */ /* 0x0003e20000000c00 */
[----:B------:R-:W-:Y:S02]  /*b380*/  F2FP.TF32.F32.PACK_B R17, R17 ;  /* 0x00000011ff11723e */ /* 0x000fe400024050ff */
        /* <DEDUP_REMOVED lines=20> */
.L_x_178:
[----:B------:R-:W-:Y:S05]  /*b4d0*/  BSYNC.RECONVERGENT B0 ;  /* 0x0000000000007941 */ /* 0x000fea0003800200 */
.L_x_177:
[----:B------:R-:W-:Y:S01]  /*b4e0*/  BAR.SYNC.DEFER_BLOCKING 0x1, 0x80 ;  /* 0x0042000000007b1d */ /* 0x000fe20000010000 */
[----:B------:R-:W-:Y:S01]  /*b4f0*/  UISETP.NE.AND UP0, UPT, UR49, -0x8, UPT ;  /* 0xfffffff83100788c */ /* 0x000fe2000bf05270 */
[----:B------:R-:W-:Y:S08]  /*b500*/  IADD3 R0, PT, PT, R30, 0x1, RZ ;  /* 0x000000011e007810 */ /* 0x000ff00007ffe0ff */
[----:B------:R-:W-:Y:S05]  /*b510*/  BRA.U !UP0, `(.L_x_179) ;  /* 0x0000000108287547 */ /* 0x000fea000b800000 */
[----:B------:R-:W-:Y:S01]  /*b520*/  ISETP.NE.AND P0, PT, R86, RZ, PT ;  /* 0x000000ff5600720c */ /* 0x000fe20003f05270 */
[----:B------:R-:W-:Y:S01]  /*b530*/  IMAD.U32 R3, RZ, RZ, UR51 ;  /* 0x00000033ff037e24 */ /* 0x000fe2000f8e00ff */
[----:B------:R-:W-:Y:S01]  /*b540*/  UIADD3 UR51, UPT, UPT, UR51, 0x1, URZ ;  /* 0x0000000133337890 */ /* 0x000fe2000fffe0ff */
[----:B------:R-:W-:Y:S03]  /*b550*/  IMAD.U32 R2, RZ, RZ, UR37 ;  /* 0x00000025ff027e24 */ /* 0x000fe6000f8e00ff */
[----:B------:R-:W-:Y:S04]  /*b560*/  UISETP.NE.AND UP0, UPT, UR51, 0x4, UPT ;  /* 0x000000043300788c */ /* 0x000fe8000bf05270 */
[----:B------:R-:W-:Y:S03]  /*b570*/  USEL UR51, UR51, URZ, UP0 ;  /* 0x000000ff33337287 */ /* 0x000fe60008000000 */
[----:B------:R-:W-:Y:S05]  /*b580*/  @P0 LEA R3, R3, UR48, 0x3 ;  /* 0x0000003003030c11 */ /* 0x000fea000f8e18ff */
[----:B------:R-:W-:Y:S05]  /*b590*/  @P0 VIADD R3, R3, 0x60 ;  /* 0x0000006003030836 */ /* 0x000fea0000000000 */
[----:B------:R-:W-:Y:S04]  /*b5a0*/  @P0 PRMT R2, R2, 0x654, R3 ;  /* 0x0000065402020816 */ /* 0x000fe80000000003 */
[----:B------:R2:W-:Y:S03]  /*b5b0*/  @P0 SYNCS.ARRIVE.TRANS64.RED.A1T0 RZ, [R2+URZ], RZ ;  /* 0x000000ff02ff09a7 */ /* 0x0005e600081004ff */
.L_x_179:
[----:B------:R-:W-:Y:S01]  /*b5c0*/  ISETP.NE.AND P2, PT, R82, RZ, PT ;  /* 0x000000ff5200720c */ /* 0x000fe20003f45270 */
[----:B------:R-:W-:Y:S01]  /*b5d0*/  UIADD3 UR49, UPT, UPT, UR49, 0x8, URZ ;  /* 0x0000000831317890 */ /* 0x000fe2000fffe0ff */
[----:B------:R-:W-:Y:S01]  /*b5e0*/  ISETP.NE.AND P0, PT, R84, 0x2, PT ;  /* 0x000000025400780c */ /* 0x000fe20003f05270 */
[----:B------:R-:W-:Y:S01]  /*b5f0*/  IMAD.IADD R20, R29, 0x1, R66 ;  /* 0x000000011d147824 */ /* 0x000fe200078e0242 */
[----:B------:R-:W-:Y:S01]  /*b600*/  ISETP.NE.AND P1, PT, R0, 0x4, PT ;  /* 0x000000040000780c */ /* 0x000fe20003f25270 */
[----:B------:R-:W-:Y:S01]  /*b610*/  IMAD.IADD R21, R31, 0x1, R68 ;  /* 0x000000011f157824 */ /* 0x000fe200078e0244 */
[----:B--2---:R-:W-:Y:S02]  /*b620*/  SEL R2, RZ, 0x1, P0 ;  /* 0x00000001ff027807 */ /* 0x004fe40000000000 */
[----:B------:R-:W-:Y:S02]  /*b630*/  SEL R3, RZ, 0x1, P1 ;  /* 0x00000001ff037807 */ /* 0x000fe40000800000 */
[----:B------:R-:W-:Y:S02]  /*b640*/  LOP3.LUT R75, R75, R2, RZ, 0x3c, !PT ;  /* 0x000000024b4b7212 */ /* 0x000fe400078e3cff */
[----:B------:R-:W-:Y:S02]  /*b650*/  LOP3.LUT R76, R76, R3, RZ, 0x3c, !PT ;  /* 0x000000034c4c7212 */ /* 0x000fe400078e3cff */
[----:B------:R-:W-:Y:S02]  /*b660*/  @P2 R2UR UR36, R74 ;  /* 0x000000004a2422ca */ /* 0x000fe400000e0000 */
[----:B------:R-:W-:Y:S02]  /*b670*/  SEL R84, R84, RZ, P0 ;  /* 0x000000ff54547207 */ /* 0x000fe40000000000 */
[----:B------:R-:W-:Y:S01]  /*b680*/  SEL R30, R0, RZ, P1 ;  /* 0x000000ff001e7207 */ /* 0x000fe20000800000 */
[----:B------:R-:W-:Y:S10]  /*b690*/  @P2 BRA `(.L_x_180) ;  /* 0xffffffa400ac2947 */ /* 0x000ff4000383ffff */
[----:B------:R-:W-:-:S09]  /*b6a0*/  UISETP.NE.AND UP0, UPT, UR50, URZ, UPT ;  /* 0x000000ff3200728c */ /* 0x000fd2000bf05270 */
[----:B------:R-:W-:Y:S05]  /*b6b0*/  BRA.U !UP0, `(.L_x_181) ;  /* 0x0000000108487547 */ /* 0x000fea000b800000 */
[----:B------:R-:W2:Y:S02]  /*b6c0*/  LDCU.64 UR4, c[0x0][0x890] ;  /* 0x00011200ff0477ac */ /* 0x000ea40008000a00 */
[----:B--2---:R-:W-:-:S04]  /*b6d0*/  UISETP.NE.U32.AND UP0, UPT, UR4, URZ, UPT ;  /* 0x000000ff0400728c */ /* 0x004fc8000bf05070 */
[----:B------:R-:W-:-:S09]  /*b6e0*/  UISETP.NE.AND.EX UP0, UPT, UR5, URZ, UPT, UP0 ;  /* 0x000000ff0500728c */ /* 0x000fd2000bf05300 */
[----:B------:R-:W-:Y:S05]  /*b6f0*/  BRA.U UP0, `(.L_x_182) ;  /* 0x00000001000c7547 */ /* 0x000fea000b800000 */
[----:B------:R-:W-:-:S13]  /*b700*/  FSETP.NEU.AND P0, PT, R35, RZ, PT ;  /* 0x000000ff2300720b */ /* 0x000fda0003f0d000 */
[----:B------:R-:W-:Y:S05]  /*b710*/  @!P0 EXIT ;  /* 0x000000000000894d */ /* 0x000fea0003800000 */
[----:B------:R-:W-:Y:S05]  /*b720*/  BRA `(.L_x_181) ;  /* 0x00000000002c7947 */ /* 0x000fea0003800000 */
.L_x_182:
[----:B------:R-:W-:Y:S01]  /*b730*/  ISETP.NE.AND P0, PT, R83, RZ, PT ;  /* 0x000000ff5300720c */ /* 0x000fe20003f05270 */
[----:B------:R-:W-:-:S12]  /*b740*/  BSSY.RECONVERGENT B0, `(.L_x_181) ;  /* 0x0000009000007945 */ /* 0x000fd80003800200 */
[----:B------:R-:W-:Y:S05]  /*b750*/  @P0 BRA `(.L_x_183) ;  /* 0x0000000000140947 */ /* 0x000fea0003800000 */
[----:B------:R-:W2:Y:S02]  /*b760*/  LDCU.64 UR4, c[0x0][0x888] ;  /* 0x00011100ff0477ac */ /* 0x000ea40008000a00 */
[----:B--2---:R-:W-:-:S04]  /*b770*/  ISETP.NE.U32.AND P0, PT, RZ, UR4, PT ;  /* 0x00000004ff007c0c */ /* 0x004fc8000bf05070 */
[----:B------:R-:W-:-:S13]  /*b780*/  ISETP.NE.AND.EX P0, PT, RZ, UR5, PT, P0 ;  /* 0x00000005ff007c0c */ /* 0x000fda000bf05300 */
[----:B------:R-:W-:Y:S05]  /*b790*/  @!P0 EXIT ;  /* 0x000000000000894d */ /* 0x000fea0003800000 */
[----:B------:R-:W-:Y:S05]  /*b7a0*/  BRA `(.L_x_184) ;  /* 0x0000000000087947 */ /* 0x000fea0003800000 */
.L_x_183:
[----:B------:R-:W-:-:S13]  /*b7b0*/  FSETP.NEU.AND P0, PT, R35, RZ, PT ;  /* 0x000000ff2300720b */ /* 0x000fda0003f0d000 */
[----:B------:R-:W-:Y:S05]  /*b7c0*/  @!P0 EXIT ;  /* 0x000000000000894d */ /* 0x000fea0003800000 */
.L_x_184:
[----:B------:R-:W-:Y:S05]  /*b7d0*/  BSYNC.RECONVERGENT B0 ;  /* 0x0000000000007941 */ /* 0x000fea0003800200 */
.L_x_181:
[----:B------:R-:W-:Y:S01]  /*b7e0*/  ULEA UR4, UR51, UR48, 0x3 ;  /* 0x0000003033047291 */ /* 0x000fe2000f8e18ff */
[----:B------:R-:W-:-:S04]  /*b7f0*/  DEPBAR.LE SB0, 0x0 ;  /* 0x000080000000791a */ /* 0x000fc80000000000 */
[----:B------:R-:W-:-:S04]  /*b800*/  UIADD3 UR4, UPT, UPT, UR4, 0x60, URZ ;  /* 0x0000006004047890 */ /* 0x000fc8000fffe0ff */
[----:B------:R-:W-:-:S09]  /*b810*/  UPRMT UR4, UR37, 0x654, UR4 ;  /* 0x0000065425047896 */ /* 0x000fd20008000004 */
[----:B------:R-:W-:Y:S01]  /*b820*/  SYNCS.ARRIVE.TRANS64.RED.A1T0 RZ, [UR4], RZ ;  /* 0x000000ffffff79a7 */ /* 0x000fe20008100404 */
[----:B------:R-:W-:Y:S05]  /*b830*/  EXIT ;  /* 0x000000000000794d */ /* 0x000fea0003800000 */
.L_x_24:
[----:B--2---:R2:W4:Y:S02]  /*b840*/  SYNCS.PHASECHK.TRANS64.TRYWAIT P0, [R3+URZ+0x100], R2 ;  /* 0x00010002030075a7 */ /* 0x00452400080011ff */
[----:B----4-:R-:W-:Y:S05]  /*b850*/  @!P0 NANOSLEEP.SYNCS 0x989680 ;  /* 0x009896800000895d */ /* 0x010fea0003900000 */
[----:B------:R-:W4:Y:S02]  /*b860*/  @!P0 SYNCS.PHASECHK.TRANS64 P0, [R3+URZ+0x100], R2 ;  /* 0x00010002030085a7 */ /* 0x000f2400080010ff */
[----:B----4-:R-:W-:Y:S05]  /*b870*/  @!P0 BRA `(.L_x_24) ;  /* 0xfffffffc00f08947 */ /* 0x010fea000383ffff */
[----:B------:R-:W-:Y:S05]  /*b880*/  BRA `(.L_x_185) ;  /* 0xffffff5c00e47947 */ /* 0x000fea000383ffff */
.L_x_27:
[----:B-1----:R-:W-:-:S07]  /*b890*/  MOV R2, UR33 ;  /* 0x0000002100027c02 */ /* 0x002fce0008000f00 */
.L_x_186:
[----:B-1----:R1:W2:Y:S02]  /*b8a0*/  SYNCS.PHASECHK.TRANS64.TRYWAIT P0, [R2+URZ+0x20], R5 ;  /* 0x00002005020075a7 */ /* 0x0022a400080011ff */
[----:B--2---:R-:W-:Y:S05]  /*b8b0*/  @!P0 NANOSLEEP.SYNCS 0x989680 ;  /* 0x009896800000895d */ /* 0x004fea0003900000 */
[----:B------:R-:W2:Y:S02]  /*b8c0*/  @!P0 SYNCS.PHASECHK.TRANS64 P0, [R2+URZ+0x20], R5 ;  /* 0x00002005020085a7 */ /* 0x000ea400080010ff */
[----:B--2---:R-:W-:Y:S05]  /*b8d0*/  @!P0 BRA `(.L_x_186) ;  /* 0xfffffffc00f08947 */ /* 0x004fea000383ffff */
[----:B------:R-:W-:Y:S05]  /*b8e0*/  BRA `(.L_x_26) ;  /* 0xffffff60004c7947 */ /* 0x000fea000383ffff */
.L_x_34:
[----:B-1----:R-:W-:-:S07]  /*b8f0*/  MOV R2, UR33 ;  /* 0x0000002100027c02 */ /* 0x002fce0008000f00 */
.L_x_187:
[----:B-1----:R1:W2:Y:S02]  /*b900*/  SYNCS.PHASECHK.TRANS64.TRYWAIT P0, [R2+URZ+0x20], R5 ;  /* 0x00002005020075a7 */ /* 0x0022a400080011ff */
[----:B--2---:R-:W-:Y:S05]  /*b910*/  @!P0 NANOSLEEP.SYNCS 0x989680 ;  /* 0x009896800000895d */ /* 0x004fea0003900000 */
[----:B------:R-:W2:Y:S02]  /*b920*/  @!P0 SYNCS.PHASECHK.TRANS64 P0, [R2+URZ+0x20], R5 ;  /* 0x00002005020085a7 */ /* 0x000ea400080010ff */
[----:B--2---:R-:W-:Y:S05]  /*b930*/  @!P0 BRA `(.L_x_187) ;  /* 0xfffffffc00f08947 */ /* 0x004fea000383ffff */
[----:B------:R-:W-:Y:S05]  /*b940*/  BRA `(.L_x_33) ;  /* 0xffffff6400387947 */ /* 0x000fea000383ffff */
.L_x_39:
[----:B-1----:R1:W2:Y:S02]  /*b950*/  SYNCS.PHASECHK.TRANS64.TRYWAIT P0, [R2+URZ+0x90], R3 ;  /* 0x00009003020075a7 */ /* 0x0022a400080011ff */
[----:B--2---:R-:W-:Y:S05]  /*b960*/  @!P0 NANOSLEEP.SYNCS 0x989680 ;  /* 0x009896800000895d */ /* 0x004fea0003900000 */
[----:B------:R-:W2:Y:S02]  /*b970*/  @!P0 SYNCS.PHASECHK.TRANS64 P0, [R2+URZ+0x90], R3 ;  /* 0x00009003020085a7 */ /* 0x000ea400080010ff */
[----:B--2---:R-:W-:Y:S05]  /*b980*/  @!P0 BRA `(.L_x_39) ;  /* 0xfffffffc00f08947 */ /* 0x004fea000383ffff */
[----:B------:R-:W-:Y:S05]  /*b990*/  BRA `(.L_x_188) ;  /* 0xffffff6800047947 */ /* 0x000fea000383ffff */
.L_x_43:
[----:B---3--:R-:W-:-:S07]  /*b9a0*/  MOV R0, UR4 ;  /* 0x0000000400007c02 */ /* 0x008fce0008000f00 */
.L_x_189:
[----:B-1----:R1:W2:Y:S02]  /*b9b0*/  SYNCS.PHASECHK.TRANS64.TRYWAIT P0, [R0+URZ], R3 ;  /* 0x00000003000075a7 */ /* 0x0022a400080011ff */
[----:B--2---:R-:W-:Y:S05]  /*b9c0*/  @!P0 NANOSLEEP.SYNCS 0x989680 ;  /* 0x009896800000895d */ /* 0x004fea0003900000 */
[----:B------:R-:W2:Y:S02]  /*b9d0*/  @!P0 SYNCS.PHASECHK.TRANS64 P0, [R0+URZ], R3 ;  /* 0x00000003000085a7 */ /* 0x000ea400080010ff */
[----:B--2---:R-:W-:Y:S05]  /*b9e0*/  @!P0 BRA `(.L_x_189) ;  /* 0xfffffffc00f08947 */ /* 0x004fea000383ffff */
[----:B------:R-:W-:Y:S05]  /*b9f0*/  BRA `(.L_x_190) ;  /* 0xffffff6c00747947 */ /* 0x000fea000383ffff */
.L_x_44:
[----:B---3--:R-:W-:-:S07]  /*ba00*/  MOV R0, UR4 ;  /* 0x0000000400007c02 */ /* 0x008fce0008000f00 */
.L_x_191:
[----:B-1----:R1:W2:Y:S02]  /*ba10*/  SYNCS.PHASECHK.TRANS64.TRYWAIT P0, [R0+URZ], R3 ;  /* 0x00000003000075a7 */ /* 0x0022a400080011ff */
[----:B--2---:R-:W-:Y:S05]  /*ba20*/  @!P0 NANOSLEEP.SYNCS 0x989680 ;  /* 0x009896800000895d */ /* 0x004fea0003900000 */
[----:B------:R-:W2:Y:S02]  /*ba30*/  @!P0 SYNCS.PHASECHK.TRANS64 P0, [R0+URZ], R3 ;  /* 0x00000003000085a7 */ /* 0x000ea400080010ff */
[----:B--2---:R-:W-:Y:S05]  /*ba40*/  @!P0 BRA `(.L_x_191) ;  /* 0xfffffffc00f08947 */ /* 0x004fea000383ffff */
[----:B------:R-:W-:Y:S05]  /*ba50*/  BRA `(.L_x_192) ;  /* 0xffffff6c00807947 */ /* 0x000fea000383ffff */
.L_x_45:
[----:B---3--:R-:W-:-:S07]  /*ba60*/  MOV R0, UR4 ;  /* 0x0000000400007c02 */ /* 0x008fce0008000f00 */
.L_x_193:
[----:B-1----:R1:W2:Y:S02]  /*ba70*/  SYNCS.PHASECHK.TRANS64.TRYWAIT P0, [R0+URZ], R3 ;  /* 0x00000003000075a7 */ /* 0x0022a400080011ff */
[----:B--2---:R-:W-:Y:S05]  /*ba80*/  @!P0 NANOSLEEP.SYNCS 0x989680 ;  /* 0x009896800000895d */ /* 0x004fea0003900000 */
[----:B------:R-:W2:Y:S02]  /*ba90*/  @!P0 SYNCS.PHASECHK.TRANS64 P0, [R0+URZ], R3 ;  /* 0x00000003000085a7 */ /* 0x000ea400080010ff */
[----:B--2---:R-:W-:Y:S05]  /*baa0*/  @!P0 BRA `(.L_x_193) ;  /* 0xfffffffc00f08947 */ /* 0x004fea000383ffff */
[----:B------:R-:W-:Y:S05]  /*bab0*/  BRA `(.L_x_194) ;  /* 0xffffff6c008c7947 */ /* 0x000fea000383ffff */
.L_x_48:
[----:B-1----:R1:W2:Y:S02]  /*bac0*/  SYNCS.PHASECHK.TRANS64.TRYWAIT P0, [R0+URZ+0xf0], R5 ;  /* 0x0000f005000075a7 */ /* 0x0022a400080011ff */
[----:B--2---:R-:W-:Y:S05]  /*bad0*/  @!P0 NANOSLEEP.SYNCS 0x989680 ;  /* 0x009896800000895d */ /* 0x004fea0003900000 */
[----:B------:R-:W2:Y:S02]  /*bae0*/  @!P0 SYNCS.PHASECHK.TRANS64 P0, [R0+URZ+0xf0], R5 ;  /* 0x0000f005000085a7 */ /* 0x000ea400080010ff */
[----:B--2---:R-:W-:Y:S05]  /*baf0*/  @!P0 BRA `(.L_x_48) ;  /* 0xfffffffc00f08947 */ /* 0x004fea000383ffff */
[----:B------:R-:W-:Y:S05]  /*bb00*/  BRA `(.L_x_195) ;  /* 0xffffff6c00ec7947 */ /* 0x000fea000383ffff */
.L_x_49:
[----:B------:R-:W-:-:S07]  /*bb10*/  MOV R0, UR5 ;  /* 0x0000000500007c02 */ /* 0x000fce0008000f00 */
.L_x_196:
[----:B-1----:R1:W2:Y:S02]  /*bb20*/  SYNCS.PHASECHK.TRANS64.TRYWAIT P0, [R0+URZ+0xa0], R7 ;  /* 0x0000a007000075a7 */ /* 0x0022a400080011ff */
[----:B--2---:R-:W-:Y:S05]  /*bb30*/  @!P0 NANOSLEEP.SYNCS 0x989680 ;  /* 0x009896800000895d */ /* 0x004fea0003900000 */
[----:B------:R-:W2:Y:S02]  /*bb40*/  @!P0 SYNCS.PHASECHK.TRANS64 P0, [R0+URZ+0xa0], R7 ;  /* 0x0000a007000085a7 */ /* 0x000ea400080010ff */
[----:B--2---:R-:W-:Y:S05]  /*bb50*/  @!P0 BRA `(.L_x_196) ;  /* 0xfffffffc00f08947 */ /* 0x004fea000383ffff */
[----:B------:R-:W-:Y:S05]  /*bb60*/  BRA `(.L_x_197) ;  /* 0xffffff6c00fc7947 */ /* 0x000fea000383ffff */
.L_x_50:
[----:B-1----:R1:W2:Y:S02]  /*bb70*/  SYNCS.PHASECHK.TRANS64.TRYWAIT P1, [R0+URZ+0x90], R5 ;  /* 0x00009005000075a7 */ /* 0x0022a400080211ff */
[----:B--2---:R-:W-:Y:S05]  /*bb80*/  @!P1 NANOSLEEP.SYNCS 0x989680 ;  /* 0x009896800000995d */ /* 0x004fea0003900000 */
[----:B------:R-:W2:Y:S02]  /*bb90*/  @!P1 SYNCS.PHASECHK.TRANS64 P1, [R0+URZ+0x90], R5 ;  /* 0x00009005000095a7 */ /* 0x000ea400080210ff */
[----:B--2---:R-:W-:Y:S05]  /*bba0*/  @!P1 BRA `(.L_x_50) ;  /* 0xfffffffc00f09947 */ /* 0x004fea000383ffff */
[----:B------:R-:W-:Y:S05]  /*bbb0*/  BRA `(.L_x_198) ;  /* 0xffffff70002c7947 */ /* 0x000fea000383ffff */
.L_x_53:
[----:B------:R-:W-:-:S07]  /*bbc0*/  MOV R0, UR5 ;  /* 0x0000000500007c02 */ /* 0x000fce0008000f00 */
.L_x_199:
[----:B-1----:R1:W2:Y:S02]  /*bbd0*/  SYNCS.PHASECHK.TRANS64.TRYWAIT P0, [R0+URZ+0xa0], R3 ;  /* 0x0000a003000075a7 */ /* 0x0022a400080011ff */
[----:B--2---:R-:W-:Y:S05]  /*bbe0*/  @!P0 NANOSLEEP.SYNCS 0x989680 ;  /* 0x009896800000895d */ /* 0x004fea0003900000 */
[----:B------:R-:W2:Y:S02]  /*bbf0*/  @!P0 SYNCS.PHASECHK.TRANS64 P0, [R0+URZ+0xa0], R3 ;  /* 0x0000a003000085a7 */ /* 0x000ea400080010ff */
[----:B--2---:R-:W-:Y:S05]  /*bc00*/  @!P0 BRA `(.L_x_199) ;  /* 0xfffffffc00f08947 */ /* 0x004fea000383ffff */
[----:B------:R-:W-:Y:S05]  /*bc10*/  BRA `(.L_x_52) ;  /* 0xffffff7000807947 */ /* 0x000fea000383ffff */
.L_x_62:
[----:B-1----:R-:W-:-:S04]  /*bc20*/  MOV R4, UR6 ;  /* 0x0000000600047c02 */ /* 0x002fc80008000f00 */
[----:B------:R1:W2:Y:S03]  /*bc30*/  SYNCS.PHASECHK.TRANS64.TRYWAIT P0, [R4+URZ+0x8], R5 ;  /* 0x00000805040075a7 */ /* 0x0002a600080011ff */
[----:B--2---:R-:W-:Y:S05]  /*bc40*/  @!P0 NANOSLEEP.SYNCS 0x989680 ;  /* 0x009896800000895d */ /* 0x004fea0003900000 */
[----:B------:R-:W2:Y:S02]  /*bc50*/  @!P0 SYNCS.PHASECHK.TRANS64 P0, [R4+URZ+0x8], R5 ;  /* 0x00000805040085a7 */ /* 0x000ea400080010ff */
[----:B--2---:R-:W-:Y:S05]  /*bc60*/  @!P0 BRA `(.L_x_62) ;  /* 0xfffffffc00ec8947 */ /* 0x004fea000383ffff */
[----:B------:R-:W-:Y:S05]  /*bc70*/  BRA `(.L_x_61) ;  /* 0xffffff7400347947 */ /* 0x000fea000383ffff */
.L_x_64:
[----:B------:R-:W-:Y:S01]  /*bc80*/  BSSY B0, `(.L_x_200) ;  /* 0x0000006000007945 */ /* 0x000fe20003800000 */
[----:B------:R-:W-:-:S07]  /*bc90*/  MOV R15, 0xffffffff ;  /* 0xffffffff000f7802 */ /* 0x000fce0000000f00 */
[----:B-1---5:R-:W-:Y:S05]  /*bca0*/  WARPSYNC.COLLECTIVE R15, `(.L_x_201) ;  /* 0x000000000f0c7348 */ /* 0x022fea0003c00000 */
[----:B------:R-:W-:Y:S02]  /*bcb0*/  ELECT P6, UR79, PT ;  /* 0x00000000004f782f */ /* 0x000fe400038c0000 */
[----:B------:R-:W-:Y:S01]  /*bcc0*/  MOV R14, UR79 ;  /* 0x0000004f000e7c02 */ /* 0x000fe20008000f00 */
[----:B-1---5:R-:W-:Y:S10]  /*bcd0*/  ENDCOLLECTIVE ;  /* 0x000000000000791b */ /* 0x022ff40003800000 */
.L_x_201:
[----:B------:R-:W-:Y:S05]  /*bce0*/  BSYNC B0 ;  /* 0x0000000000007941 */ /* 0x000fea0003800000 */
.L_x_200:
[----:B------:R-:W-:Y:S05]  /*bcf0*/  BRA `(.L_x_202) ;  /* 0xffffff7400647947 */ /* 0x000fea000383ffff */
.L_x_66:
[----:B-1----:R-:W-:-:S04]  /*bd00*/  MOV R2, UR6 ;  /* 0x0000000600027c02 */ /* 0x002fc80008000f00 */
[----:B------:R1:W2:Y:S03]  /*bd10*/  SYNCS.PHASECHK.TRANS64.TRYWAIT P0, [R2+URZ+0x8], R3 ;  /* 0x00000803020075a7 */ /* 0x0002a600080011ff */
[----:B--2---:R-:W-:Y:S05]  /*bd20*/  @!P0 NANOSLEEP.SYNCS 0x989680 ;  /* 0x009896800000895d */ /* 0x004fea0003900000 */
[----:B------:R-:W2:Y:S02]  /*bd30*/  @!P0 SYNCS.PHASECHK.TRANS64 P0, [R2+URZ+0x8], R3 ;  /* 0x00000803020085a7 */ /* 0x000ea400080010ff */
[----:B--2---:R-:W-:Y:S05]  /*bd40*/  @!P0 BRA `(.L_x_66) ;  /* 0xfffffffc00ec8947 */ /* 0x004fea000383ffff */
[----:B------:R-:W-:Y:S05]  /*bd50*/  BRA `(.L_x_65) ;  /* 0xffffff7400687947 */ /* 0x000fea000383ffff */
.L_x_67:
[----:B-1----:R1:W2:Y:S02]  /*bd60*/  SYNCS.PHASECHK.TRANS64.TRYWAIT P0, [R0+URZ+0x90], R5 ;  /* 0x00009005000075a7 */ /* 0x0022a400080011ff */
[----:B--2---:R-:W-:Y:S05]  /*bd70*/  @!P0 NANOSLEEP.SYNCS 0x989680 ;  /* 0x009896800000895d */ /* 0x004fea0003900000 */
[----:B------:R-:W2:Y:S02]  /*bd80*/  @!P0 SYNCS.PHASECHK.TRANS64 P0, [R0+URZ+0x90], R5 ;  /* 0x00009005000085a7 */ /* 0x000ea400080010ff */
[----:B--2---:R-:W-:Y:S05]  /*bd90*/  @!P0 BRA `(.L_x_67) ;  /* 0xfffffffc00f08947 */ /* 0x004fea000383ffff */
[----:B------:R-:W-:Y:S05]  /*bda0*/  BRA `(.L_x_203) ;  /* 0xffffff7800747947 */ /* 0x000fea000383ffff */
.L_x_69:
[----:B------:R-:W-:-:S07]  /*bdb0*/  MOV R0, UR8 ;  /* 0x0000000800007c02 */ /* 0x000fce0008000f00 */
.L_x_204:
[----:B-1----:R1:W2:Y:S02]  /*bdc0*/  SYNCS.PHASECHK.TRANS64.TRYWAIT P0, [R0+URZ+0xd0], R5 ;  /* 0x0000d005000075a7 */ /* 0x0022a400080011ff */
[----:B--2---:R-:W-:Y:S05]  /*bdd0*/  @!P0 NANOSLEEP.SYNCS 0x989680 ;  /* 0x009896800000895d */ /* 0x004fea0003900000 */
[----:B------:R-:W2:Y:S02]  /*bde0*/  @!P0 SYNCS.PHASECHK.TRANS64 P0, [R0+URZ+0xd0], R5 ;  /* 0x0000d005000085a7 */ /* 0x000ea400080010ff */
[----:B--2---:R-:W-:Y:S05]  /*bdf0*/  @!P0 BRA `(.L_x_204) ;  /* 0xfffffffc00f08947 */ /* 0x004fea000383ffff */
[----:B------:R-:W-:Y:S05]  /*be00*/  BRA `(.L_x_205) ;  /* 0xffffff7800c07947 */ /* 0x000fea000383ffff */
.L_x_72:
[----:B------:R-:W-:Y:S07]  /*be10*/  MOV R0, UR14 ;  /* 0x0000000e00007c02 */ /* 0x000fee0008000f00 */
.L_x_206:
[----:B-1----:R1:W2:Y:S02]  /*be20*/  SYNCS.PHASECHK.TRANS64.TRYWAIT P0, [R0+URZ], R5 ;  /* 0x00000005000075a7 */ /* 0x0022a400080011ff */
[----:B--2---:R-:W-:Y:S05]  /*be30*/  @!P0 NANOSLEEP.SYNCS 0x989680 ;  /* 0x009896800000895d */ /* 0x004fea0003900000 */
[----:B------:R-:W2:Y:S02]  /*be40*/  @!P0 SYNCS.PHASECHK.TRANS64 P0, [R0+URZ], R5 ;  /* 0x00000005000085a7 */ /* 0x000ea400080010ff */
[----:B--2---:R-:W-:Y:S05]  /*be50*/  @!P0 BRA `(.L_x_206) ;  /* 0xfffffffc00f08947 */ /* 0x004fea000383ffff */
[----:B------:R-:W-:Y:S05]  /*be60*/  BRA `(.L_x_71) ;  /* 0xffffff7800d47947 */ /* 0x000fea000383ffff */
.L_x_76:
[----:B-1----:R-:W-:-:S07]  /*be70*/  MOV R0, UR8 ;  /* 0x0000000800007c02 */ /* 0x002fce0008000f00 */
.L_x_207:
[----:B-1----:R1:W2:Y:S02]  /*be80*/  SYNCS.PHASECHK.TRANS64.TRYWAIT P0, [R0+URZ], R3 ;  /* 0x00000003000075a7 */ /* 0x0022a400080011ff */
[----:B--2---:R-:W-:Y:S05]  /*be90*/  @!P0 NANOSLEEP.SYNCS 0x989680 ;  /* 0x009896800000895d */ /* 0x004fea0003900000 */
[----:B------:R-:W2:Y:S02]  /*bea0*/  @!P0 SYNCS.PHASECHK.TRANS64 P0, [R0+URZ], R3 ;  /* 0x00000003000085a7 */ /* 0x000ea400080010ff */
[----:B--2---:R-:W-:Y:S05]  /*beb0*/  @!P0 BRA `(.L_x_207) ;  /* 0xfffffffc00f08947 */ /* 0x004fea000383ffff */
[----:B------:R-:W-:Y:S05]  /*bec0*/  BRA `(.L_x_208) ;  /* 0xffffff8000187947 */ /* 0x000fea000383ffff */
.L_x_77:
[----:B------:R-:W-:-:S07]  /*bed0*/  MOV R0, UR8 ;  /* 0x0000000800007c02 */ /* 0x000fce0008000f00 */
.L_x_209:
[----:B-1----:R1:W2:Y:S02]  /*bee0*/  SYNCS.PHASECHK.TRANS64.TRYWAIT P0, [R0+URZ], R3 ;  /* 0x00000003000075a7 */ /* 0x0022a400080011ff */
[----:B--2---:R-:W-:Y:S05]  /*bef0*/  @!P0 NANOSLEEP.SYNCS 0x989680 ;  /* 0x009896800000895d */ /* 0x004fea0003900000 */
[----:B------:R-:W2:Y:S02]  /*bf00*/  @!P0 SYNCS.PHASECHK.TRANS64 P0, [R0+URZ], R3 ;  /* 0x00000003000085a7 */ /* 0x000ea400080010ff */
[----:B--2---:R-:W-:Y:S05]  /*bf10*/  @!P0 BRA `(.L_x_209) ;  /* 0xfffffffc00f08947 */ /* 0x004fea000383ffff */
[----:B------:R-:W-:Y:S05]  /*bf20*/  BRA `(.L_x_210) ;  /* 0xffffff8000247947 */ /* 0x000fea000383ffff */
.L_x_78:
[----:B------:R-:W-:-:S07]  /*bf30*/  MOV R0, UR8 ;  /* 0x0000000800007c02 */ /* 0x000fce0008000f00 */
.L_x_211:
[----:B-1----:R1:W2:Y:S02]  /*bf40*/  SYNCS.PHASECHK.TRANS64.TRYWAIT P0, [R0+URZ], R3 ;  /* 0x00000003000075a7 */ /* 0x0022a400080011ff */
[----:B--2---:R-:W-:Y:S05]  /*bf50*/  @!P0 NANOSLEEP.SYNCS 0x989680 ;  /* 0x009896800000895d */ /* 0x004fea0003900000 */
[----:B------:R-:W2:Y:S02]  /*bf60*/  @!P0 SYNCS.PHASECHK.TRANS64 P0, [R0+URZ], R3 ;  /* 0x00000003000085a7 */ /* 0x000ea400080010ff */
[----:B--2---:R-:W-:Y:S05]  /*bf70*/  @!P0 BRA `(.L_x_211) ;  /* 0xfffffffc00f08947 */ /* 0x004fea000383ffff */
[----:B------:R-:W-:Y:S05]  /*bf80*/  BRA `(.L_x_212) ;  /* 0xffffff8000307947 */ /* 0x000fea000383ffff */
.L_x_81:
[----:B------:R-:W-:-:S07]  /*bf90*/  MOV R0, UR7 ;  /* 0x0000000700007c02 */ /* 0x000fce0008000f00 */
.L_x_213:
[----:B-1----:R1:W2:Y:S02]  /*bfa0*/  SYNCS.PHASECHK.TRANS64.TRYWAIT P1, [R0+URZ+0x110], R3 ;  /* 0x00011003000075a7 */ /* 0x0022a400080211ff */
[----:B--2---:R-:W-:Y:S05]  /*bfb0*/  @!P1 NANOSLEEP.SYNCS 0x989680 ;  /* 0x009896800000995d */ /* 0x004fea0003900000 */
[----:B------:R-:W2:Y:S02]  /*bfc0*/  @!P1 SYNCS.PHASECHK.TRANS64 P1, [R0+URZ+0x110], R3 ;  /* 0x00011003000095a7 */ /* 0x000ea400080210ff */
[----:B--2---:R-:W-:Y:S05]  /*bfd0*/  @!P1 BRA `(.L_x_213) ;  /* 0xfffffffc00f09947 */ /* 0x004fea000383ffff */
[----:B------:R-:W-:Y:S05]  /*bfe0*/  BRA `(.L_x_214) ;  /* 0xffffff80007c7947 */ /* 0x000fea000383ffff */
.L_x_86:
[----:B--2---:R2:W4:Y:S02]  /*bff0*/  SYNCS.PHASECHK.TRANS64.TRYWAIT P0, [R0+URZ+0x90], R3 ;  /* 0x00009003000075a7 */ /* 0x00452400080011ff */
[----:B----4-:R-:W-:Y:S05]  /*c000*/  @!P0 NANOSLEEP.SYNCS 0x989680 ;  /* 0x009896800000895d */ /* 0x010fea0003900000 */
[----:B------:R-:W4:Y:S02]  /*c010*/  @!P0 SYNCS.PHASECHK.TRANS64 P0, [R0+URZ+0x90], R3 ;  /* 0x00009003000085a7 */ /* 0x000f2400080010ff */
[----:B----4-:R-:W-:Y:S05]  /*c020*/  @!P0 BRA `(.L_x_86) ;  /* 0xfffffffc00f08947 */ /* 0x010fea000383ffff */
[----:B------:R-:W-:Y:S05]  /*c030*/  BRA `(.L_x_215) ;  /* 0xffffff8400887947 */ /* 0x000fea000383ffff */
.L_x_89:
[----:B------:R-:W-:Y:S07]  /*c040*/  MOV R0, UR7 ;  /* 0x0000000700007c02 */ /* 0x000fee0008000f00 */
.L_x_216:
[----:B--2---:R2:W4:Y:S02]  /*c050*/  SYNCS.PHASECHK.TRANS64.TRYWAIT P0, [R0+URZ+0x88], R3 ;  /* 0x00008803000075a7 */ /* 0x00452400080011ff */
[----:B----4-:R-:W-:Y:S05]  /*c060*/  @!P0 NANOSLEEP.SYNCS 0x989680 ;  /* 0x009896800000895d */ /* 0x010fea0003900000 */
[----:B------:R-:W4:Y:S02]  /*c070*/  @!P0 SYNCS.PHASECHK.TRANS64 P0, [R0+URZ+0x88], R3 ;  /* 0x00008803000085a7 */ /* 0x000f2400080010ff */
[----:B----4-:R-:W-:Y:S05]  /*c080*/  @!P0 BRA `(.L_x_216) ;  /* 0xfffffffc00f08947 */ /* 0x010fea000383ffff */
[----:B------:R-:W-:Y:S05]  /*c090*/  BRA `(.L_x_88) ;  /* 0xffffff8800687947 */ /* 0x000fea000383ffff */
.L_x_92:
[----:B------:R-:W-:Y:S07]  /*c0a0*/  MOV R3, UR7 ;  /* 0x0000000700037c02 */ /* 0x000fee0008000f00 */
.L_x_217:
[----:B-1----:R1:W2:Y:S02]  /*c0b0*/  SYNCS.PHASECHK.TRANS64.TRYWAIT P0, [R3+URZ+0x60], R12 ;  /* 0x0000600c030075a7 */ /* 0x0022a400080011ff */
[----:B--2---:R-:W-:Y:S05]  /*c0c0*/  @!P0 NANOSLEEP.SYNCS 0x989680 ;  /* 0x009896800000895d */ /* 0x004fea0003900000 */
[----:B------:R-:W2:Y:S02]  /*c0d0*/  @!P0 SYNCS.PHASECHK.TRANS64 P0, [R3+URZ+0x60], R12 ;  /* 0x0000600c030085a7 */ /* 0x000ea400080010ff */
[----:B--2---:R-:W-:Y:S05]  /*c0e0*/  @!P0 BRA `(.L_x_217) ;  /* 0xfffffffc00f08947 */ /* 0x004fea000383ffff */
[----:B------:R-:W-:Y:S05]  /*c0f0*/  BRA `(.L_x_218) ;  /* 0xffffff8800e47947 */ /* 0x000fea000383ffff */
.L_x_93:
[----:B-1----:R-:W-:Y:S07]  /*c100*/  MOV R3, UR7 ;  /* 0x0000000700037c02 */ /* 0x002fee0008000f00 */
.L_x_219:
[----:B-1----:R1:W2:Y:S02]  /*c110*/  SYNCS.PHASECHK.TRANS64.TRYWAIT P0, [R3+URZ+0x68], R12 ;  /* 0x0000680c030075a7 */ /* 0x0022a400080011ff */
[----:B--2---:R-:W-:Y:S05]  /*c120*/  @!P0 NANOSLEEP.SYNCS 0x989680 ;  /* 0x009896800000895d */ /* 0x004fea0003900000 */
[----:B------:R-:W2:Y:S02]  /*c130*/  @!P0 SYNCS.PHASECHK.TRANS64 P0, [R3+URZ+0x68], R12 ;  /* 0x0000680c030085a7 */ /* 0x000ea400080010ff */
[----:B--2---:R-:W-:Y:S05]  /*c140*/  @!P0 BRA `(.L_x_219) ;  /* 0xfffffffc00f08947 */ /* 0x004fea000383ffff */
[----:B------:R-:W-:Y:S05]  /*c150*/  BRA `(.L_x_220) ;  /* 0xffffff8c00247947 */ /* 0x000fea000383ffff */
.L_x_94:
[----:B-1----:R-:W-:Y:S07]  /*c160*/  MOV R3, UR7 ;  /* 0x0000000700037c02 */ /* 0x002fee0008000f00 */
.L_x_221:
[----:B-1----:R1:W2:Y:S02]  /*c170*/  SYNCS.PHASECHK.TRANS64.TRYWAIT P0, [R3+URZ+0x70], R12 ;  /* 0x0000700c030075a7 */ /* 0x0022a400080011ff */
[----:B--2---:R-:W-:Y:S05]  /*c180*/  @!P0 NANOSLEEP.SYNCS 0x989680 ;  /* 0x009896800000895d */ /* 0x004fea0003900000 */
[----:B------:R-:W2:Y:S02]  /*c190*/  @!P0 SYNCS.PHASECHK.TRANS64 P0, [R3+URZ+0x70], R12 ;  /* 0x0000700c030085a7 */ /* 0x000ea400080010ff */
[----:B--2---:R-:W-:Y:S05]  /*c1a0*/  @!P0 BRA `(.L_x_221) ;  /* 0xfffffffc00f08947 */ /* 0x004fea000383ffff */
[----:B------:R-:W-:Y:S05]  /*c1b0*/  BRA `(.L_x_222) ;  /* 0xffffff8c00687947 */ /* 0x000fea000383ffff */
.L_x_95:
[----:B-1----:R-:W-:Y:S07]  /*c1c0*/  MOV R3, UR7 ;  /* 0x0000000700037c02 */ /* 0x002fee0008000f00 */
.L_x_223:
[----:B-1----:R1:W2:Y:S02]  /*c1d0*/  SYNCS.PHASECHK.TRANS64.TRYWAIT P0, [R3+URZ+0x78], R12 ;  /* 0x0000780c030075a7 */ /* 0x0022a400080011ff */
[----:B--2---:R-:W-:Y:S05]  /*c1e0*/  @!P0 NANOSLEEP.SYNCS 0x989680 ;  /* 0x009896800000895d */ /* 0x004fea0003900000 */
[----:B------:R-:W2:Y:S02]  /*c1f0*/  @!P0 SYNCS.PHASECHK.TRANS64 P0, [R3+URZ+0x78], R12 ;  /* 0x0000780c030085a7 */ /* 0x000ea400080010ff */
[----:B--2---:R-:W-:Y:S05]  /*c200*/  @!P0 BRA `(.L_x_223) ;  /* 0xfffffffc00f08947 */ /* 0x004fea000383ffff */
[----:B------:R-:W-:Y:S05]  /*c210*/  BRA `(.L_x_224) ;  /* 0xffffff8c00b07947 */ /* 0x000fea000383ffff */
.L_x_96:
[----:B-1----:R-:W-:Y:S07]  /*c220*/  MOV R3, UR7 ;  /* 0x0000000700037c02 */ /* 0x002fee0008000f00 */
.L_x_225:
[----:B-1----:R1:W2:Y:S02]  /*c230*/  SYNCS.PHASECHK.TRANS64.TRYWAIT P0, [R3+URZ+0x60], R20 ;  /* 0x00006014030075a7 */ /* 0x0022a400080011ff */
[----:B--2---:R-:W-:Y:S05]  /*c240*/  @!P0 NANOSLEEP.SYNCS 0x989680 ;  /* 0x009896800000895d */ /* 0x004fea0003900000 */
[----:B------:R-:W2:Y:S02]  /*c250*/  @!P0 SYNCS.PHASECHK.TRANS64 P0, [R3+URZ+0x60], R20 ;  /* 0x00006014030085a7 */ /* 0x000ea400080010ff */
[----:B--2---:R-:W-:Y:S05]  /*c260*/  @!P0 BRA `(.L_x_225) ;  /* 0xfffffffc00f08947 */ /* 0x004fea000383ffff */
[----:B------:R-:W-:Y:S05]  /*c270*/  BRA `(.L_x_226) ;  /* 0xffffff8c00fc7947 */ /* 0x000fea000383ffff */
.L_x_97:
[----:B-1----:R-:W-:Y:S07]  /*c280*/  MOV R3, UR7 ;  /* 0x0000000700037c02 */ /* 0x002fee0008000f00 */
.L_x_227:
[----:B-1----:R1:W2:Y:S02]  /*c290*/  SYNCS.PHASECHK.TRANS64.TRYWAIT P0, [R3+URZ+0x68], R20 ;  /* 0x00006814030075a7 */ /* 0x0022a400080011ff */
[----:B--2---:R-:W-:Y:S05]  /*c2a0*/  @!P0 NANOSLEEP.SYNCS 0x989680 ;  /* 0x009896800000895d */ /* 0x004fea0003900000 */
[----:B------:R-:W2:Y:S02]  /*c2b0*/  @!P0 SYNCS.PHASECHK.TRANS64 P0, [R3+URZ+0x68], R20 ;  /* 0x00006814030085a7 */ /* 0x000ea400080010ff */
[----:B--2---:R-:W-:Y:S05]  /*c2c0*/  @!P0 BRA `(.L_x_227) ;  /* 0xfffffffc00f08947 */ /* 0x004fea000383ffff */
[----:B------:R-:W-:Y:S05]  /*c2d0*/  BRA `(.L_x_228) ;  /* 0xffffff9000447947 */ /* 0x000fea000383ffff */
.L_x_98:
[----:B-1----:R-:W-:Y:S07]  /*c2e0*/  MOV R3, UR7 ;  /* 0x0000000700037c02 */ /* 0x002fee0008000f00 */
.L_x_229:
[----:B-1----:R1:W2:Y:S02]  /*c2f0*/  SYNCS.PHASECHK.TRANS64.TRYWAIT P0, [R3+URZ+0x70], R20 ;  /* 0x00007014030075a7 */ /* 0x0022a400080011ff */
[----:B--2---:R-:W-:Y:S05]  /*c300*/  @!P0 NANOSLEEP.SYNCS 0x989680 ;  /* 0x009896800000895d */ /* 0x004fea0003900000 */
[----:B------:R-:W2:Y:S02]  /*c310*/  @!P0 SYNCS.PHASECHK.TRANS64 P0, [R3+URZ+0x70], R20 ;  /* 0x00007014030085a7 */ /* 0x000ea400080010ff */
[----:B--2---:R-:W-:Y:S05]  /*c320*/  @!P0 BRA `(.L_x_229) ;  /* 0xfffffffc00f08947 */ /* 0x004fea000383ffff */
[----:B------:R-:W-:Y:S05]  /*c330*/  BRA `(.L_x_230) ;  /* 0xffffff90008c7947 */ /* 0x000fea000383ffff */
.L_x_99:
[----:B------:R-:W-:Y:S07]  /*c340*/  MOV R3, UR7 ;  /* 0x0000000700037c02 */ /* 0x000fee0008000f00 */
.L_x_231:
[----:B-1----:R1:W2:Y:S02]  /*c350*/  SYNCS.PHASECHK.TRANS64.TRYWAIT P0, [R3+URZ+0x78], R20 ;  /* 0x00007814030075a7 */ /* 0x0022a400080011ff */
[----:B--2---:R-:W-:Y:S05]  /*c360*/  @!P0 NANOSLEEP.SYNCS 0x989680 ;  /* 0x009896800000895d */ /* 0x004fea0003900000 */
[----:B------:R-:W2:Y:S02]  /*c370*/  @!P0 SYNCS.PHASECHK.TRANS64 P0, [R3+URZ+0x78], R20 ;  /* 0x00007814030085a7 */ /* 0x000ea400080010ff */
[----:B--2---:R-:W-:Y:S05]  /*c380*/  @!P0 BRA `(.L_x_231) ;  /* 0xfffffffc00f08947 */ /* 0x004fea000383ffff */
[----:B------:R-:W-:Y:S05]  /*c390*/  BRA `(.L_x_232) ;  /* 0xffffff9400147947 */ /* 0x000fea000383ffff */
.L_x_101:
[----:B------:R-:W-:-:S07]  /*c3a0*/  MOV R3, UR7 ;  /* 0x0000000700037c02 */ /* 0x000fce0008000f00 */
.L_x_233:
[----:B-1----:R1:W4:Y:S02]  /*c3b0*/  SYNCS.PHASECHK.TRANS64.TRYWAIT P0, [R3+URZ+0x60], R12 ;  /* 0x0000600c030075a7 */ /* 0x00232400080011ff */
[----:B----4-:R-:W-:Y:S05]  /*c3c0*/  @!P0 NANOSLEEP.SYNCS 0x989680 ;  /* 0x009896800000895d */ /* 0x010fea0003900000 */
[----:B------:R-:W4:Y:S02]  /*c3d0*/  @!P0 SYNCS.PHASECHK.TRANS64 P0, [R3+URZ+0x60], R12 ;  /* 0x0000600c030085a7 */ /* 0x000f2400080010ff */
[----:B----4-:R-:W-:Y:S05]  /*c3e0*/  @!P0 BRA `(.L_x_233) ;  /* 0xfffffffc00f08947 */ /* 0x010fea000383ffff */
[----:B------:R-:W-:Y:S05]  /*c3f0*/  BRA `(.L_x_234) ;  /* 0xffffff94007c7947 */ /* 0x000fea000383ffff */
.L_x_102:
[----:B-1----:R-:W-:-:S07]  /*c400*/  MOV R3, UR7 ;  /* 0x0000000700037c02 */ /* 0x002fce0008000f00 */
.L_x_235:
[----:B-1----:R1:W4:Y:S02]  /*c410*/  SYNCS.PHASECHK.TRANS64.TRYWAIT P0, [R3+URZ+0x68], R12 ;  /* 0x0000680c030075a7 */ /* 0x00232400080011ff */
[----:B----4-:R-:W-:Y:S05]  /*c420*/  @!P0 NANOSLEEP.SYNCS 0x989680 ;  /* 0x009896800000895d */ /* 0x010fea0003900000 */
[----:B------:R-:W4:Y:S02]  /*c430*/  @!P0 SYNCS.PHASECHK.TRANS64 P0, [R3+URZ+0x68], R12 ;  /* 0x0000680c030085a7 */ /* 0x000f2400080010ff */
[----:B----4-:R-:W-:Y:S05]  /*c440*/  @!P0 BRA `(.L_x_235) ;  /* 0xfffffffc00f08947 */ /* 0x010fea000383ffff */
[----:B------:R-:W-:Y:S05]  /*c450*/  BRA `(.L_x_236) ;  /* 0xffffff94006c7947 */ /* 0x000fea000383ffff */
.L_x_103:
[----:B-1----:R-:W-:-:S07]  /*c460*/  MOV R3, UR7 ;  /* 0x0000000700037c02 */ /* 0x002fce0008000f00 */
.L_x_237:
[----:B-1----:R1:W4:Y:S02]  /*c470*/  SYNCS.PHASECHK.TRANS64.TRYWAIT P0, [R3+URZ+0x70], R12 ;  /* 0x0000700c030075a7 */ /* 0x00232400080011ff */
[----:B----4-:R-:W-:Y:S05]  /*c480*/  @!P0 NANOSLEEP.SYNCS 0x989680 ;  /* 0x009896800000895d */ /* 0x010fea0003900000 */
[----:B------:R-:W4:Y:S02]  /*c490*/  @!P0 SYNCS.PHASECHK.TRANS64 P0, [R3+URZ+0x70], R12 ;  /* 0x0000700c030085a7 */ /* 0x000f2400080010ff */
[----:B----4-:R-:W-:Y:S05]  /*c4a0*/  @!P0 BRA `(.L_x_237) ;  /* 0xfffffffc00f08947 */ /* 0x010fea000383ffff */
[----:B------:R-:W-:Y:S05]  /*c4b0*/  BRA `(.L_x_238) ;  /* 0xffffff9400607947 */ /* 0x000fea000383ffff */
.L_x_105:
[----:B--2---:R2:W4:Y:S02]  /*c4c0*/  SYNCS.PHASECHK.TRANS64.TRYWAIT P0, [R0+URZ+0x90], R3 ;  /* 0x00009003000075a7 */ /* 0x00452400080011ff */
[----:B----4-:R-:W-:Y:S05]  /*c4d0*/  @!P0 NANOSLEEP.SYNCS 0x989680 ;  /* 0x009896800000895d */ /* 0x010fea0003900000 */
[----:B------:R-:W4:Y:S02]  /*c4e0*/  @!P0 SYNCS.PHASECHK.TRANS64 P0, [R0+URZ+0x90], R3 ;  /* 0x00009003000085a7 */ /* 0x000f2400080010ff */
[----:B----4-:R-:W-:Y:S05]  /*c4f0*/  @!P0 BRA `(.L_x_105) ;  /* 0xfffffffc00f08947 */ /* 0x010fea000383ffff */
[----:B------:R-:W-:Y:S05]  /*c500*/  BRA `(.L_x_239) ;  /* 0xffffff9800247947 */ /* 0x000fea000383ffff */
.L_x_116:
[----:B-1----:R-:W-:Y:S04]  /*c510*/  MOV R2, UR48 ;  /* 0x0000003000027c02 */ /* 0x002fe80008000f00 */
[----:B------:R1:W3:Y:S03]  /*c520*/  SYNCS.PHASECHK.TRANS64.TRYWAIT P1, [R2+URZ+0x40], R3 ;  /* 0x00004003020075a7 */ /* 0x0002e600080211ff */
[----:B---3--:R-:W-:Y:S05]  /*c530*/  @!P1 NANOSLEEP.SYNCS 0x989680 ;  /* 0x009896800000995d */ /* 0x008fea0003900000 */
[----:B------:R-:W3:Y:S02]  /*c540*/  @!P1 SYNCS.PHASECHK.TRANS64 P1, [R2+URZ+0x40], R3 ;  /* 0x00004003020095a7 */ /* 0x000ee400080210ff */
[----:B---3--:R-:W-:Y:S05]  /*c550*/  @!P1 BRA `(.L_x_116) ;  /* 0xfffffffc00ec9947 */ /* 0x008fea000383ffff */
[----:B------:R-:W-:Y:S05]  /*c560*/  BRA `(.L_x_115) ;  /* 0xffffffa4002c7947 */ /* 0x000fea000383ffff */
.L_x_118:
[----:B-1----:R1:W4:Y:S02]  /*c570*/  SYNCS.PHASECHK.TRANS64.TRYWAIT P0, [R87+URZ+0xb0], R0 ;  /* 0x0000b000570075a7 */ /* 0x00232400080011ff */
[----:B----4-:R-:W-:Y:S05]  /*c580*/  @!P0 NANOSLEEP.SYNCS 0x989680 ;  /* 0x009896800000895d */ /* 0x010fea0003900000 */
[----:B------:R-:W4:Y:S02]  /*c590*/  @!P0 SYNCS.PHASECHK.TRANS64 P0, [R87+URZ+0xb0], R0 ;  /* 0x0000b000570085a7 */ /* 0x000f2400080010ff */
[----:B----4-:R-:W-:Y:S05]  /*c5a0*/  @!P0 BRA `(.L_x_118) ;  /* 0xfffffffc00f08947 */ /* 0x010fea000383ffff */
[----:B------:R-:W-:Y:S05]  /*c5b0*/  BRA `(.L_x_117) ;  /* 0xffffffa400547947 */ /* 0x000fea000383ffff */
.L_x_127:
[----:B-1----:R1:W2:Y:S02]  /*c5c0*/  SYNCS.PHASECHK.TRANS64.TRYWAIT P0, [R3+URZ+0x40], R0 ;  /* 0x00004000030075a7 */ /* 0x0022a400080011ff */
[----:B--2---:R-:W-:Y:S05]  /*c5d0*/  @!P0 NANOSLEEP.SYNCS 0x989680 ;  /* 0x009896800000895d */ /* 0x004fea0003900000 */
[----:B------:R-:W2:Y:S02]  /*c5e0*/  @!P0 SYNCS.PHASECHK.TRANS64 P0, [R3+URZ+0x40], R0 ;  /* 0x00004000030085a7 */ /* 0x000ea400080010ff */
[----:B--2---:R-:W-:Y:S05]  /*c5f0*/  @!P0 BRA `(.L_x_127) ;  /* 0xfffffffc00f08947 */ /* 0x004fea000383ffff */
[----:B------:R-:W-:Y:S05]  /*c600*/  BRA `(.L_x_126) ;  /* 0xffffffac00707947 */ /* 0x000fea000383ffff */
.L_x_135:
[----:B-1----:R1:W2:Y:S02]  /*c610*/  SYNCS.PHASECHK.TRANS64.TRYWAIT P0, [R91+URZ+0x40], R6 ;  /* 0x000040065b0075a7 */ /* 0x0022a400080011ff */
[----:B--2---:R-:W-:Y:S05]  /*c620*/  @!P0 NANOSLEEP.SYNCS 0x989680 ;  /* 0x009896800000895d */ /* 0x004fea0003900000 */
[----:B------:R-:W2:Y:S02]  /*c630*/  @!P0 SYNCS.PHASECHK.TRANS64 P0, [R91+URZ+0x40], R6 ;  /* 0x000040065b0085a7 */ /* 0x000ea400080010ff */
[----:B--2---:R-:W-:Y:S05]  /*c640*/  @!P0 BRA `(.L_x_135) ;  /* 0xfffffffc00f08947 */ /* 0x004fea000383ffff */
[----:B------:R-:W-:Y:S05]  /*c650*/  BRA `(.L_x_134) ;  /* 0xffffffb400b07947 */ /* 0x000fea000383ffff */
.L_x_143:
[----:B-1----:R1:W2:Y:S02]  /*c660*/  SYNCS.PHASECHK.TRANS64.TRYWAIT P0, [R91+URZ+0x40], R6 ;  /* 0x000040065b0075a7 */ /* 0x0022a400080011ff */
[----:B--2---:R-:W-:Y:S05]  /*c670*/  @!P0 NANOSLEEP.SYNCS 0x989680 ;  /* 0x009896800000895d */ /* 0x004fea0003900000 */
[----:B------:R-:W2:Y:S02]  /*c680*/  @!P0 SYNCS.PHASECHK.TRANS64 P0, [R91+URZ+0x40], R6 ;  /* 0x000040065b0085a7 */ /* 0x000ea400080010ff */
[----:B--2---:R-:W-:Y:S05]  /*c690*/  @!P0 BRA `(.L_x_143) ;  /* 0xfffffffc00f08947 */ /* 0x004fea000383ffff */
[----:B------:R-:W-:Y:S05]  /*c6a0*/  BRA `(.L_x_142) ;  /* 0xffffffbc00f47947 */ /* 0x000fea000383ffff */
.L_x_151:
[----:B-1----:R1:W2:Y:S02]  /*c6b0*/  SYNCS.PHASECHK.TRANS64.TRYWAIT P0, [R92+URZ+0x40], R5 ;  /* 0x000040055c0075a7 */ /* 0x0022a400080011ff */
[----:B--2---:R-:W-:Y:S05]  /*c6c0*/  @!P0 NANOSLEEP.SYNCS 0x989680 ;  /* 0x009896800000895d */ /* 0x004fea0003900000 */
[----:B------:R-:W2:Y:S02]  /*c6d0*/  @!P0 SYNCS.PHASECHK.TRANS64 P0, [R92+URZ+0x40], R5 ;  /* 0x000040055c0085a7 */ /* 0x000ea400080010ff */
[----:B--2---:R-:W-:Y:S05]  /*c6e0*/  @!P0 BRA `(.L_x_151) ;  /* 0xfffffffc00f08947 */ /* 0x004fea000383ffff */
[----:B------:R-:W-:Y:S05]  /*c6f0*/  BRA `(.L_x_150) ;  /* 0xffffffc800447947 */ /* 0x000fea000383ffff */
.L_x_159:
[----:B-1----:R1:W2:Y:S02]  /*c700*/  SYNCS.PHASECHK.TRANS64.TRYWAIT P0, [R92+URZ+0x40], R5 ;  /* 0x000040055c0075a7 */ /* 0x0022a400080011ff */
[----:B--2---:R-:W-:Y:S05]  /*c710*/  @!P0 NANOSLEEP.SYNCS 0x989680 ;  /* 0x009896800000895d */ /* 0x004fea0003900000 */
[----:B------:R-:W2:Y:S02]  /*c720*/  @!P0 SYNCS.PHASECHK.TRANS64 P0, [R92+URZ+0x40], R5 ;  /* 0x000040055c0085a7 */ /* 0x000ea400080010ff */
[----:B--2---:R-:W-:Y:S05]  /*c730*/  @!P0 BRA `(.L_x_159) ;  /* 0xfffffffc00f08947 */ /* 0x004fea000383ffff */
[----:B------:R-:W-:Y:S05]  /*c740*/  BRA `(.L_x_158) ;  /* 0xffffffd000a47947 */ /* 0x000fea000383ffff */
.L_x_167:
[----:B-1----:R1:W2:Y:S02]  /*c750*/  SYNCS.PHASECHK.TRANS64.TRYWAIT P0, [R92+URZ+0x40], R5 ;  /* 0x000040055c0075a7 */ /* 0x0022a400080011ff */
[----:B--2---:R-:W-:Y:S05]  /*c760*/  @!P0 NANOSLEEP.SYNCS 0x989680 ;  /* 0x009896800000895d */ /* 0x004fea0003900000 */
[----:B------:R-:W2:Y:S02]  /*c770*/  @!P0 SYNCS.PHASECHK.TRANS64 P0, [R92+URZ+0x40], R5 ;  /* 0x000040055c0085a7 */ /* 0x000ea400080010ff */
[----:B--2---:R-:W-:Y:S05]  /*c780*/  @!P0 BRA `(.L_x_167) ;  /* 0xfffffffc00f08947 */ /* 0x004fea000383ffff */
[----:B------:R-:W-:Y:S05]  /*c790*/  BRA `(.L_x_166) ;  /* 0xffffffd800f87947 */ /* 0x000fea000383ffff */
.L_x_175:
[----:B-1----:R1:W2:Y:S02]  /*c7a0*/  SYNCS.PHASECHK.TRANS64.TRYWAIT P0, [R92+URZ+0x40], R5 ;  /* 0x000040055c0075a7 */ /* 0x0022a400080011ff */
[----:B--2---:R-:W-:Y:S05]  /*c7b0*/  @!P0 NANOSLEEP.SYNCS 0x989680 ;  /* 0x009896800000895d */ /* 0x004fea0003900000 */
[----:B------:R-:W2:Y:S02]  /*c7c0*/  @!P0 SYNCS.PHASECHK.TRANS64 P0, [R92+URZ+0x40], R5 ;  /* 0x000040055c0085a7 */ /* 0x000ea400080010ff */
[----:B--2---:R-:W-:Y:S05]  /*c7d0*/  @!P0 BRA `(.L_x_175) ;  /* 0xfffffffc00f08947 */ /* 0x004fea000383ffff */
[----:B------:R-:W-:Y:S05]  /*c7e0*/  BRA `(.L_x_174) ;  /* 0xffffffe4004c7947 */ /* 0x000fea000383ffff */
        .weak           $__internal_0_$__cuda_sm10x_tcgen05_guardrail_trap_col_being_dealloced_not_returned_by_alloc
        .type           $__internal_0_$__cuda_sm10x_tcgen05_guardrail_trap_col_being_dealloced_not_returned_by_alloc,@function
        .size           $__internal_0_$__cuda_sm10x_tcgen05_guardrail_trap_col_being_dealloced_not_returned_by_alloc,($__internal_1_$__cuda_sm10x_tcgen05_guardrail_trap_phase_invalid_during_alloc - $__internal_0_$__cuda_sm10x_tcgen05_guardrail_trap_col_being_dealloced_not_returned_by_alloc)
$__internal_0_$__cuda_sm10x_tcgen05_guardrail_trap_col_being_dealloced_not_returned_by_alloc:
[----:B------:R-:W-:Y:S05]  /*c7f0*/  BPT.TRAP 0x1 ;  /* 0x000000040000795c */ /* 0x000fea0000300000 */
[----:B------:R-:W-:-:S04]  /*c800*/  HFMA2 R3, -RZ, RZ, 0, 0 ;  /* 0x00000000ff037431 */ /* 0x000fc800000001ff */
[----:B------:R-:W-:Y:S05]  /*c810*/  RET.REL.NODEC R2 `(_ZN7cutlass13device_kernelINS_4gemm6kernel13GemmUniversalIN4cute5tupleIJiiiiEEENS1_10collective13CollectiveMmaINS1_35MainloopSm100TmaUmmaWarpSpecializedILi4ELi2ELi4ENS5_IJNS4_1CILi2EEENSA_ILi1EEESC_EEEEENS5_IJNSA_ILi256EEENSA_ILi128EEENSA_ILi64EEEEEENS_10tfloat32_tENS5_IJlSC_lEEESJ_SK_NS4_8TiledMMAINS4_8MMA_AtomIJNS4_23SM100_MMA_TF32_2x1SM_SSISJ_SJ_fLi256ELi128ELNS4_4UMMA5MajorE0ELSP_0ELNSO_7ScaleInE0ELSQ_0EEEEEENS4_6LayoutINS5_IJSC_SC_SC_EEENS5_IJNSA_ILi0EEESV_SV_EEEEENS5_IJNS4_10UnderscoreESY_SY_EEEEENS4_18SM100_TMA_2SM_LOADENS4_14ComposedLayoutINS4_7SwizzleILi3ELi4ELi3EEENS4_18smem_ptr_flag_bitsILi32EEENST_INS5_IJNSA_ILi8EEENSA_ILi32EEEEEENS5_IJS18_SC_EEEEEEEvNS4_8identityES11_S1C_vS1D_EENS_8epilogue10collective18CollectiveEpilogueINS1F_23Sm100TmaWarpSpecializedILi4ELi2ELi16ELb1ELb0EEEJNS5_IJSG_SG_SH_EEENS5_IJNST_ISG_SC_EENST_INSA_ILi16EEESC_EEEEESJ_SK_SJ_SK_NS1F_6fusion15FusionCallbacksIS1J_NS1P_17LinearCombinationISJ_fSJ_fLNS_15FloatRoundStyleE2EEES1K_S1O_JEEENS4_5SM1004TMEM4LOAD26SM100_TMEM_LOAD_32dp32b16xENS4_13SM90_TMA_LOADENS12_INS13_ILi2ELi4ELi3EEES16_NST_INS5_IJS17_S1M_EEENS5_IJS1M_SC_EEEEEEENS4_39AutoVectorizingCopyWithAssumedAlignmentILi128EEENS4_14SM90_TMA_STOREES24_S26_S26_EEEvvEEEEvNT_6ParamsE) ;  /* 0xffffff3402f87950 */ /* 0x000fea0003c3ffff */
        .weak           $__internal_1_$__cuda_sm10x_tcgen05_guardrail_trap_phase_invalid_during_alloc
        .type           $__internal_1_$__cuda_sm10x_tcgen05_guardrail_trap_phase_invalid_during_alloc,@function
        .size           $__internal_1_$__cuda_sm10x_tcgen05_guardrail_trap_phase_invalid_during_alloc,($__internal_2_$__cuda_sm10x_tcgen05_guardrail_trap_unallocated_columns_being_dealloced - $__internal_1_$__cuda_sm10x_tcgen05_guardrail_trap_phase_invalid_during_alloc)
$__internal_1_$__cuda_sm10x_tcgen05_guardrail_trap_phase_invalid_during_alloc:
[----:B------:R-:W-:Y:S05]  /*c820*/  BPT.TRAP 0x1 ;  /* 0x000000040000795c */ /* 0x000fea0000300000 */
[----:B------:R-:W-:-:S04]  /*c830*/  MOV R3, 0x0 ;  /* 0x0000000000037802 */ /* 0x000fc80000000f00 */
[----:B------:R-:W-:Y:S05]  /*c840*/  RET.REL.NODEC R2 `(_ZN7cutlass13device_kernelINS_4gemm6kernel13GemmUniversalIN4cute5tupleIJiiiiEEENS1_10collective13CollectiveMmaINS1_35MainloopSm100TmaUmmaWarpSpecializedILi4ELi2ELi4ENS5_IJNS4_1CILi2EEENSA_ILi1EEESC_EEEEENS5_IJNSA_ILi256EEENSA_ILi128EEENSA_ILi64EEEEEENS_10tfloat32_tENS5_IJlSC_lEEESJ_SK_NS4_8TiledMMAINS4_8MMA_AtomIJNS4_23SM100_MMA_TF32_2x1SM_SSISJ_SJ_fLi256ELi128ELNS4_4UMMA5MajorE0ELSP_0ELNSO_7ScaleInE0ELSQ_0EEEEEENS4_6LayoutINS5_IJSC_SC_SC_EEENS5_IJNSA_ILi0EEESV_SV_EEEEENS5_IJNS4_10UnderscoreESY_SY_EEEEENS4_18SM100_TMA_2SM_LOADENS4_14ComposedLayoutINS4_7SwizzleILi3ELi4ELi3EEENS4_18smem_ptr_flag_bitsILi32EEENST_INS5_IJNSA_ILi8EEENSA_ILi32EEEEEENS5_IJS18_SC_EEEEEEEvNS4_8identityES11_S1C_vS1D_EENS_8epilogue10collective18CollectiveEpilogueINS1F_23Sm100TmaWarpSpecializedILi4ELi2ELi16ELb1ELb0EEEJNS5_IJSG_SG_SH_EEENS5_IJNST_ISG_SC_EENST_INSA_ILi16EEESC_EEEEESJ_SK_SJ_SK_NS1F_6fusion15FusionCallbacksIS1J_NS1P_17LinearCombinationISJ_fSJ_fLNS_15FloatRoundStyleE2EEES1K_S1O_JEEENS4_5SM1004TMEM4LOAD26SM100_TMEM_LOAD_32dp32b16xENS4_13SM90_TMA_LOADENS12_INS13_ILi2ELi4ELi3EEES16_NST_INS5_IJS17_S1M_EEENS5_IJS1M_SC_EEEEEEENS4_39AutoVectorizingCopyWithAssumedAlignmentILi128EEENS4_14SM90_TMA_STOREES24_S26_S26_EEEvvEEEEvNT_6ParamsE) ;  /* 0xffffff3402ec7950 */ /* 0x000fea0003c3ffff */
        .weak           $__internal_2_$__cuda_sm10x_tcgen05_guardrail_trap_unallocated_columns_being_dealloced
        .type           $__internal_2_$__cuda_sm10x_tcgen05_guardrail_trap_unallocated_columns_being_dealloced,@function
        .size           $__internal_2_$__cuda_sm10x_tcgen05_guardrail_trap_unallocated_columns_being_dealloced,(.L_x_241 - $__internal_2_$__cuda_sm10x_tcgen05_guardrail_trap_unallocated_columns_being_dealloced)
$__internal_2_$__cuda_sm10x_tcgen05_guardrail_trap_unallocated_columns_being_dealloced:
[----:B------:R-:W-:Y:S05]  /*c850*/  BPT.TRAP 0x1 ;  /* 0x000000040000795c */ /* 0x000fea0000300000 */
[----:B------:R-:W-:-:S04]  /*c860*/  HFMA2 R3, -RZ, RZ, 0, 0 ;  /* 0x00000000ff037431 */ /* 0x000fc800000001ff */
[----:B------:R-:W-:Y:S05]  /*c870*/  RET.REL.NODEC R2 `(_ZN7cutlass13device_kernelINS_4gemm6kernel13GemmUniversalIN4cute5tupleIJiiiiEEENS1_10collective13CollectiveMmaINS1_35MainloopSm100TmaUmmaWarpSpecializedILi4ELi2ELi4ENS5_IJNS4_1CILi2EEENSA_ILi1EEESC_EEEEENS5_IJNSA_ILi256EEENSA_ILi128EEENSA_ILi64EEEEEENS_10tfloat32_tENS5_IJlSC_lEEESJ_SK_NS4_8TiledMMAINS4_8MMA_AtomIJNS4_23SM100_MMA_TF32_2x1SM_SSISJ_SJ_fLi256ELi128ELNS4_4UMMA5MajorE0ELSP_0ELNSO_7ScaleInE0ELSQ_0EEEEEENS4_6LayoutINS5_IJSC_SC_SC_EEENS5_IJNSA_ILi0EEESV_SV_EEEEENS5_IJNS4_10UnderscoreESY_SY_EEEEENS4_18SM100_TMA_2SM_LOADENS4_14ComposedLayoutINS4_7SwizzleILi3ELi4ELi3EEENS4_18smem_ptr_flag_bitsILi32EEENST_INS5_IJNSA_ILi8EEENSA_ILi32EEEEEENS5_IJS18_SC_EEEEEEEvNS4_8identityES11_S1C_vS1D_EENS_8epilogue10collective18CollectiveEpilogueINS1F_23Sm100TmaWarpSpecializedILi4ELi2ELi16ELb1ELb0EEEJNS5_IJSG_SG_SH_EEENS5_IJNST_ISG_SC_EENST_INSA_ILi16EEESC_EEEEESJ_SK_SJ_SK_NS1F_6fusion15FusionCallbacksIS1J_NS1P_17LinearCombinationISJ_fSJ_fLNS_15FloatRoundStyleE2EEES1K_S1O_JEEENS4_5SM1004TMEM4LOAD26SM100_TMEM_LOAD_32dp32b16xENS4_13SM90_TMA_LOADENS12_INS13_ILi2ELi4ELi3EEES16_NST_INS5_IJS17_S1M_EEENS5_IJS1M_SC_EEEEEEENS4_39AutoVectorizingCopyWithAssumedAlignmentILi128EEENS4_14SM90_TMA_STOREES24_S26_S26_EEEvvEEEEvNT_6ParamsE) ;  /* 0xffffff3402e07950 */ /* 0x000fea0003c3ffff */
.L_x_240:
[----:B------:R-:W-:-:S00]  /*c880*/  BRA `(.L_x_240) ;  /* 0xfffffffc00fc7947 */ /* 0x000fc0000383ffff */
[----:B------:R-:W-:-:S00]  /*c890*/  NOP ;  /* 0x0000000000007918 */ /* 0x000fc00000000000 */
        /* <DEDUP_REMOVED lines=14> */
.L_x_241:


//--------------------- .nv.global.init           --------------------------
	.section	.nv.global.init,"aw",@progbits
.nv.global.init:
	.type		$str$27,@object
	.size		$str$27,($str$28 - $str$27)
$str$27:
        /*0000*/ 	.byte	0x28, 0x61, 0x64, 0x64, 0x72, 0x65, 0x73, 0x73, 0x20, 0x26, 0x20, 0x6d, 0x61, 0x73, 0x6b, 0x29
        /*0010*/ 	.byte	0x20, 0x3d, 0x3d, 0x20, 0x30, 0x00
	.type		$str$28,@object
	.size		$str$28,($str$26 - $str$28)
$str$28:
        /*0016*/ 	.byte	0x2f, 0x74, 0x6d, 0x70, 0x2f, 0x63, 0x75, 0x74, 0x6c, 0x61, 0x73, 0x73, 0x5f, 0x73, 0x77, 0x65
        /*0026*/ 	.byte	0x65, 0x70, 0x5f, 0x73, 0x72, 0x63, 0x2f, 0x69, 0x6e, 0x63, 0x6c, 0x75, 0x64, 0x65, 0x2f, 0x63
        /*0036*/ 	.byte	0x75, 0x74, 0x65, 0x2f, 0x70, 0x6f, 0x69, 0x6e, 0x74, 0x65, 0x72, 0x5f, 0x66, 0x6c, 0x61, 0x67
        /*0046*/ 	.byte	0x67, 0x65, 0x64, 0x2e, 0x68, 0x70, 0x70, 0x00
	.type		$str$26,@object
	.size		$str$26,($str$25 - $str$26)
$str$26:
        /*004e*/ 	.byte	0x2f, 0x74, 0x6d, 0x70, 0x2f, 0x63, 0x75, 0x74, 0x6c, 0x61, 0x73, 0x73, 0x5f, 0x73, 0x77, 0x65
        /*005e*/ 	.byte	0x65, 0x70, 0x5f, 0x73, 0x72, 0x63, 0x2f, 0x69, 0x6e, 0x63, 0x6c, 0x75, 0x64, 0x65, 0x2f, 0x63
        /*006e*/ 	.byte	0x75, 0x74, 0x65, 0x2f, 0x61, 0x74, 0x6f, 0x6d, 0x2f, 0x63, 0x6f, 0x70, 0x79, 0x5f, 0x74, 0x72
        /*007e*/ 	.byte	0x61, 0x69, 0x74, 0x73, 0x5f, 0x73, 0x6d, 0x31, 0x30, 0x30, 0x2e, 0x68, 0x70, 0x70, 0x00
	.type		$str$25,@object
	.size		$str$25,(__unnamed_1 - $str$25)
$str$25:
        /*008d*/ 	.byte	0x28, 0x28, 0x75, 0x69, 0x6e, 0x74, 0x33, 0x32, 0x5f, 0x74, 0x28, 0x74, 0x68, 0x72, 0x65, 0x61
        /*009d*/ 	.byte	0x64, 0x49, 0x64, 0x78, 0x2e, 0x78, 0x29, 0x20, 0x2f, 0x20, 0x33, 0x32, 0x29, 0x20, 0x25, 0x20
        /*00ad*/ 	.byte	0x34, 0x29, 0x20, 0x3d, 0x3d, 0x20, 0x28, 0x28, 0x28, 0x74, 0x6d, 0x65, 0x6d, 0x5f, 0x61, 0x64
        /*00bd*/ 	.byte	0x64, 0x72, 0x20, 0x3e, 0x3e, 0x20, 0x31, 0x36, 0x29, 0x20, 0x2f, 0x20, 0x33, 0x32, 0x29, 0x20
        /*00cd*/ 	.byte	0x25, 0x20, 0x34, 0x29, 0x00
	.type		__unnamed_1,@object
	.size		__unnamed_1,(__unnamed_2 - __unnamed_1)
__unnamed_1:
        /*00d2*/ 	.byte	0x61, 0x75, 0x74, 0x6f, 0x20, 0x63, 0x75, 0x74, 0x65, 0x3a, 0x3a, 0x61, 0x73, 0x5f, 0x70, 0x6f
        /* <DEDUP_REMOVED lines=24> */
        /*0262*/ 	.byte	0x32, 0x30, 0x34, 0x38, 0x3e, 0x3e, 0x3e, 0x3e, 0x5d, 0x00
	.type		__unnamed_2,@object
	.size		__unnamed_2,(.L_2 - __unnamed_2)
__unnamed_2:
        /* <DEDUP_REMOVED lines=42> */
        /*050c*/ 	.byte	0x3e, 0x5d, 0x00
.L_2:


//--------------------- .nv.shared._ZN7cutlass13device_kernelINS_4gemm6kernel13GemmUniversalIN4cute5tupleIJiiiiEEENS1_10collective13CollectiveMmaINS1_35MainloopSm100TmaUmmaWarpSpecializedILi4ELi2ELi4ENS5_IJNS4_1CILi2EEENSA_ILi1EEESC_EEEEENS5_IJNSA_ILi256EEENSA_ILi128EEENSA_ILi64EEEEEENS_10tfloat32_tENS5_IJlSC_lEEESJ_SK_NS4_8TiledMMAINS4_8MMA_AtomIJNS4_23SM100_MMA_TF32_2x1SM_SSISJ_SJ_fLi256ELi128ELNS4_4UMMA5MajorE0ELSP_0ELNSO_7ScaleInE0ELSQ_0EEEEEENS4_6LayoutINS5_IJSC_SC_SC_EEENS5_IJNSA_ILi0EEESV_SV_EEEEENS5_IJNS4_10UnderscoreESY_SY_EEEEENS4_18SM100_TMA_2SM_LOADENS4_14ComposedLayoutINS4_7SwizzleILi3ELi4ELi3EEENS4_18smem_ptr_flag_bitsILi32EEENST_INS5_IJNSA_ILi8EEENSA_ILi32EEEEEENS5_IJS18_SC_EEEEEEEvNS4_8identityES11_S1C_vS1D_EENS_8epilogue10collective18CollectiveEpilogueINS1F_23Sm100TmaWarpSpecializedILi4ELi2ELi16ELb1ELb0EEEJNS5_IJSG_SG_SH_EEENS5_IJNST_ISG_SC_EENST_INSA_ILi16EEESC_EEEEESJ_SK_SJ_SK_NS1F_6fusion15FusionCallbacksIS1J_NS1P_17LinearCombinationISJ_fSJ_fLNS_15FloatRoundStyleE2EEES1K_S1O_JEEENS4_5SM1004TMEM4LOAD26SM100_TMEM_LOAD_32dp32b16xENS4_13SM90_TMA_LOADENS12_INS13_ILi2ELi4ELi3EEES16_NST_INS5_IJS17_S1M_EEENS5_IJS1M_SC_EEEEEEENS4_39AutoVectorizingCopyWithAssumedAlignmentILi128EEENS4_14SM90_TMA_STOREES24_S26_S26_EEEvvEEEEvNT_6ParamsE --------------------------
	.section	.nv.shared._ZN7cutlass13device_kernelINS_4gemm6kernel13GemmUniversalIN4cute5tupleIJiiiiEEENS1_10collective13CollectiveMmaINS1_35MainloopSm100TmaUmmaWarpSpecializedILi4ELi2ELi4ENS5_IJNS4_1CILi2EEENSA_ILi1EEESC_EEEEENS5_IJNSA_ILi256EEENSA_ILi128EEENSA_ILi64EEEEEENS_10tfloat32_tENS5_IJlSC_lEEESJ_SK_NS4_8TiledMMAINS4_8MMA_AtomIJNS4_23SM100_MMA_TF32_2x1SM_SSISJ_SJ_fLi256ELi128ELNS4_4UMMA5MajorE0ELSP_0ELNSO_7ScaleInE0ELSQ_0EEEEEENS4_6LayoutINS5_IJSC_SC_SC_EEENS5_IJNSA_ILi0EEESV_SV_EEEEENS5_IJNS4_10UnderscoreESY_SY_EEEEENS4_18SM100_TMA_2SM_LOADENS4_14ComposedLayoutINS4_7SwizzleILi3ELi4ELi3EEENS4_18smem_ptr_flag_bitsILi32EEENST_INS5_IJNSA_ILi8EEENSA_ILi32EEEEEENS5_IJS18_SC_EEEEEEEvNS4_8identityES11_S1C_vS1D_EENS_8epilogue10collective18CollectiveEpilogueINS1F_23Sm100TmaWarpSpecializedILi4ELi2ELi16ELb1ELb0EEEJNS5_IJSG_SG_SH_EEENS5_IJNST_ISG_SC_EENST_INSA_ILi16EEESC_EEEEESJ_SK_SJ_SK_NS1F_6fusion15FusionCallbacksIS1J_NS1P_17LinearCombinationISJ_fSJ_fLNS_15FloatRoundStyleE2EEES1K_S1O_JEEENS4_5SM1004TMEM4LOAD26SM100_TMEM_LOAD_32dp32b16xENS4_13SM90_TMA_LOADENS12_INS13_ILi2ELi4ELi3EEES16_NST_INS5_IJS17_S1M_EEENS5_IJS1M_SC_EEEEEEENS4_39AutoVectorizingCopyWithAssumedAlignmentILi128EEENS4_14SM90_TMA_STOREES24_S26_S26_EEEvvEEEEvNT_6ParamsE,"aw",@nobits
	.sectionflags	@""
	.align	16
	.zero		1024


//--------------------- .nv.shared.reserved.0     --------------------------
	.section	.nv.shared.reserved.0,"aw",@nobits
	.weak		__nv_reservedSMEM_offset_0_alias
	.size		__nv_reservedSMEM_offset_0_alias, 0, 64
	.other		__nv_reservedSMEM_offset_0_alias,@"STO_CUDA_RESERVED_SHARED STV_DEFAULT"
__nv_reservedSMEM_offset_0_alias:
	.zero		0
.nv.shared.reserved.0:
	.zero		64
	.weak		__nv_reservedSMEM_tcgen05_partition
	.type		__nv_reservedSMEM_tcgen05_partition,@object
	.size		__nv_reservedSMEM_tcgen05_partition,(.L_0 - __nv_reservedSMEM_tcgen05_partition)
__nv_reservedSMEM_tcgen05_partition:
	.zero		32
.L_0:


//--------------------- .nv.global                --------------------------
	.section	.nv.global,"aw",@nobits
.nv.global:
	.type		_ZN40_INTERNAL_b750a995_4_k_cu_48a94007_104674cute1_E,@object
	.size		_ZN40_INTERNAL_b750a995_4_k_cu_48a94007_104674cute1_E,(_ZN40_INTERNAL_b750a995_4_k_cu_48a94007_104674cuda3std3__45__cpo6cbeginE - _ZN40_INTERNAL_b750a995_4_k_cu_48a94007_104674cute1_E)
_ZN40_INTERNAL_b750a995_4_k_cu_48a94007_104674cute1_E:
	.zero		1
	.type		_ZN40_INTERNAL_b750a995_4_k_cu_48a94007_104674cuda3std3__45__cpo6cbeginE,@object
	.size		_ZN40_INTERNAL_b750a995_4_k_cu_48a94007_104674cuda3std3__45__cpo6cbeginE,(_ZN40_INTERNAL_b750a995_4_k_cu_48a94007_104674cuda3std3__48in_placeE - _ZN40_INTERNAL_b750a995_4_k_cu_48a94007_104674cuda3std3__45__cpo6cbeginE)
_ZN40_INTERNAL_b750a995_4_k_cu_48a94007_104674cuda3std3__45__cpo6cbeginE:
	.zero		1
	.type		_ZN40_INTERNAL_b750a995_4_k_cu_48a94007_104674cuda3std3__48in_placeE,@object
	.size		_ZN40_INTERNAL_b750a995_4_k_cu_48a94007_104674cuda3std3__48in_placeE,(_ZN40_INTERNAL_b750a995_4_k_cu_48a94007_104674cuda3std6ranges3__45__cpo9iter_moveE - _ZN40_INTERNAL_b750a995_4_k_cu_48a94007_104674cuda3std3__48in_placeE)
_ZN40_INTERNAL_b750a995_4_k_cu_48a94007_104674cuda3std3__48in_placeE:
	.zero		1
	.type		_ZN40_INTERNAL_b750a995_4_k_cu_48a94007_104674cuda3std6ranges3__45__cpo9iter_moveE,@object
	.size		_ZN40_INTERNAL_b750a995_4_k_cu_48a94007_104674cuda3std6ranges3__45__cpo9iter_moveE,(_ZN40_INTERNAL_b750a995_4_k_cu_48a94007_104674cuda3std3__45__cpo5beginE - _ZN40_INTERNAL_b750a995_4_k_cu_48a94007_104674cuda3std6ranges3__45__cpo9iter_moveE)
_ZN40_INTERNAL_b750a995_4_k_cu_48a94007_104674cuda3std6ranges3__45__cpo9iter_moveE:
	.zero		1
	.type		_ZN40_INTERNAL_b750a995_4_k_cu_48a94007_104674cuda3std3__45__cpo5beginE,@object
	.size		_ZN40_INTERNAL_b750a995_4_k_cu_48a94007_104674cuda3std3__45__cpo5beginE,(_ZN40_INTERNAL_b750a995_4_k_cu_48a94007_104674cuda3std3__442_GLOBAL__N__b750a995_4_k_cu_48a94007_104676ignoreE - _ZN40_INTERNAL_b750a995_4_k_cu_48a94007_104674cuda3std3__45__cpo5beginE)
_ZN40_INTERNAL_b750a995_4_k_cu_48a94007_104674cuda3std3__45__cpo5beginE:
	.zero		1
	.type		_ZN40_INTERNAL_b750a995_4_k_cu_48a94007_104674cuda3std3__442_GLOBAL__N__b750a995_4_k_cu_48a94007_104676ignoreE,@object
	.size		_ZN40_INTERNAL_b750a995_4_k_cu_48a94007_104674cuda3std3__442_GLOBAL__N__b750a995_4_k_cu_48a94007_104676ignoreE,(_ZN40_INTERNAL_b750a995_4_k_cu_48a94007_104674cute7productE - _ZN40_INTERNAL_b750a995_4_k_cu_48a94007_104674cuda3std3__442_GLOBAL__N__b750a995_4_k_cu_48a94007_104676ignoreE)
_ZN40_INTERNAL_b750a995_4_k_cu_48a94007_104674cuda3std3__442_GLOBAL__N__b750a995_4_k_cu_48a94007_104676ignoreE:
	.zero		1
	.type		_ZN40_INTERNAL_b750a995_4_k_cu_48a94007_104674cute7productE,@object
	.size		_ZN40_INTERNAL_b750a995_4_k_cu_48a94007_104674cute7productE,(_ZN40_INTERNAL_b750a995_4_k_cu_48a94007_104674cuda3std3__45__cpo3endE - _ZN40_INTERNAL_b750a995_4_k_cu_48a94007_104674cute7productE)
_ZN40_INTERNAL_b750a995_4_k_cu_48a94007_104674cute7productE:
	.zero		1
	.type		_ZN40_INTERNAL_b750a995_4_k_cu_48a94007_104674cuda3std3__45__cpo3endE,@object
	.size		_ZN40_INTERNAL_b750a995_4_k_cu_48a94007_104674cuda3std3__45__cpo3endE,(_ZN40_INTERNAL_b750a995_4_k_cu_48a94007_104674cuda3std3__419piecewise_constructE - _ZN40_INTERNAL_b750a995_4_k_cu_48a94007_104674cuda3std3__45__cpo3endE)
_ZN40_INTERNAL_b750a995_4_k_cu_48a94007_104674cuda3std3__45__cpo3endE:
	.zero		1
	.type		_ZN40_INTERNAL_b750a995_4_k_cu_48a94007_104674cuda3std3__419piecewise_constructE,@object
	.size		_ZN40_INTERNAL_b750a995_4_k_cu_48a94007_104674cuda3std3__419piecewise_constructE,(_ZN40_INTERNAL_b750a995_4_k_cu_48a94007_104674cuda3std3__45__cpo4cendE - _ZN40_INTERNAL_b750a995_4_k_cu_48a94007_104674cuda3std3__419piecewise_constructE)
_ZN40_INTERNAL_b750a995_4_k_cu_48a94007_104674cuda3std3__419piecewise_constructE:
	.zero		1
	.type		_ZN40_INTERNAL_b750a995_4_k_cu_48a94007_104674cuda3std3__45__cpo4cendE,@object
	.size		_ZN40_INTERNAL_b750a995_4_k_cu_48a94007_104674cuda3std3__45__cpo4cendE,(_ZN40_INTERNAL_b750a995_4_k_cu_48a94007_104674cuda3std6ranges3__45__cpo4swapE - _ZN40_INTERNAL_b750a995_4_k_cu_48a94007_104674cuda3std3__45__cpo4cendE)
_ZN40_INTERNAL_b750a995_4_k_cu_48a94007_104674cuda3std3__45__cpo4cendE:
	.zero		1
	.type		_ZN40_INTERNAL_b750a995_4_k_cu_48a94007_104674cuda3std6ranges3__45__cpo4swapE,@object
	.size		_ZN40_INTERNAL_b750a995_4_k_cu_48a94007_104674cuda3std6ranges3__45__cpo4swapE,(.L_10 - _ZN40_INTERNAL_b750a995_4_k_cu_48a94007_104674cuda3std6ranges3__45__cpo4swapE)
_ZN40_INTERNAL_b750a995_4_k_cu_48a94007_104674cuda3std6ranges3__45__cpo4swapE:
	.zero		1
.L_10:


//--------------------- .nv.constant0._ZN7cutlass13device_kernelINS_4gemm6kernel13GemmUniversalIN4cute5tupleIJiiiiEEENS1_10collective13CollectiveMmaINS1_35MainloopSm100TmaUmmaWarpSpecializedILi4ELi2ELi4ENS5_IJNS4_1CILi2EEENSA_ILi1EEESC_EEEEENS5_IJNSA_ILi256EEENSA_ILi128EEENSA_ILi64EEEEEENS_10tfloat32_tENS5_IJlSC_lEEESJ_SK_NS4_8TiledMMAINS4_8MMA_AtomIJNS4_23SM100_MMA_TF32_2x1SM_SSISJ_SJ_fLi256ELi128ELNS4_4UMMA5MajorE0ELSP_0ELNSO_7ScaleInE0ELSQ_0EEEEEENS4_6LayoutINS5_IJSC_SC_SC_EEENS5_IJNSA_ILi0EEESV_SV_EEEEENS5_IJNS4_10UnderscoreESY_SY_EEEEENS4_18SM100_TMA_2SM_LOADENS4_14ComposedLayoutINS4_7SwizzleILi3ELi4ELi3EEENS4_18smem_ptr_flag_bitsILi32EEENST_INS5_IJNSA_ILi8EEENSA_ILi32EEEEEENS5_IJS18_SC_EEEEEEEvNS4_8identityES11_S1C_vS1D_EENS_8epilogue10collective18CollectiveEpilogueINS1F_23Sm100TmaWarpSpecializedILi4ELi2ELi16ELb1ELb0EEEJNS5_IJSG_SG_SH_EEENS5_IJNST_ISG_SC_EENST_INSA_ILi16EEESC_EEEEESJ_SK_SJ_SK_NS1F_6fusion15FusionCallbacksIS1J_NS1P_17LinearCombinationISJ_fSJ_fLNS_15FloatRoundStyleE2EEES1K_S1O_JEEENS4_5SM1004TMEM4LOAD26SM100_TMEM_LOAD_32dp32b16xENS4_13SM90_TMA_LOADENS12_INS13_ILi2ELi4ELi3EEES16_NST_INS5_IJS17_S1M_EEENS5_IJS1M_SC_EEEEEEENS4_39AutoVectorizingCopyWithAssumedAlignmentILi128EEENS4_14SM90_TMA_STOREES24_S26_S26_EEEvvEEEEvNT_6ParamsE --------------------------
	.section	.nv.constant0._ZN7cutlass13device_kernelINS_4gemm6kernel13GemmUniversalIN4cute5tupleIJiiiiEEENS1_10collective13CollectiveMmaINS1_35MainloopSm100TmaUmmaWarpSpecializedILi4ELi2ELi4ENS5_IJNS4_1CILi2EEENSA_ILi1EEESC_EEEEENS5_IJNSA_ILi256EEENSA_ILi128EEENSA_ILi64EEEEEENS_10tfloat32_tENS5_IJlSC_lEEESJ_SK_NS4_8TiledMMAINS4_8MMA_AtomIJNS4_23SM100_MMA_TF32_2x1SM_SSISJ_SJ_fLi256ELi128ELNS4_4UMMA5MajorE0ELSP_0ELNSO_7ScaleInE0ELSQ_0EEEEEENS4_6LayoutINS5_IJSC_SC_SC_EEENS5_IJNSA_ILi0EEESV_SV_EEEEENS5_IJNS4_10UnderscoreESY_SY_EEEEENS4_18SM100_TMA_2SM_LOADENS4_14ComposedLayoutINS4_7SwizzleILi3ELi4ELi3EEENS4_18smem_ptr_flag_bitsILi32EEENST_INS5_IJNSA_ILi8EEENSA_ILi32EEEEEENS5_IJS18_SC_EEEEEEEvNS4_8identityES11_S1C_vS1D_EENS_8epilogue10collective18CollectiveEpilogueINS1F_23Sm100TmaWarpSpecializedILi4ELi2ELi16ELb1ELb0EEEJNS5_IJSG_SG_SH_EEENS5_IJNST_ISG_SC_EENST_INSA_ILi16EEESC_EEEEESJ_SK_SJ_SK_NS1F_6fusion15FusionCallbacksIS1J_NS1P_17LinearCombinationISJ_fSJ_fLNS_15FloatRoundStyleE2EEES1K_S1O_JEEENS4_5SM1004TMEM4LOAD26SM100_TMEM_LOAD_32dp32b16xENS4_13SM90_TMA_LOADENS12_INS13_ILi2ELi4ELi3EEES16_NST_INS5_IJS17_S1M_EEENS5_IJS1M_SC_EEEEEEENS4_39AutoVectorizingCopyWithAssumedAlignmentILi128EEENS4_14SM90_TMA_STOREES24_S26_S26_EEEvvEEEEvNT_6ParamsE,"a",@progbits
	.sectionflags	@""
	.align	4
.nv.constant0._ZN7cutlass13device_kernelINS_4gemm6kernel13GemmUniversalIN4cute5tupleIJiiiiEEENS1_10collective13CollectiveMmaINS1_35MainloopSm100TmaUmmaWarpSpecializedILi4ELi2ELi4ENS5_IJNS4_1CILi2EEENSA_ILi1EEESC_EEEEENS5_IJNSA_ILi256EEENSA_ILi128EEENSA_ILi64EEEEEENS_10tfloat32_tENS5_IJlSC_lEEESJ_SK_NS4_8TiledMMAINS4_8MMA_AtomIJNS4_23SM100_MMA_TF32_2x1SM_SSISJ_SJ_fLi256ELi128ELNS4_4UMMA5MajorE0ELSP_0ELNSO_7ScaleInE0ELSQ_0EEEEEENS4_6LayoutINS5_IJSC_SC_SC_EEENS5_IJNSA_ILi0EEESV_SV_EEEEENS5_IJNS4_10UnderscoreESY_SY_EEEEENS4_18SM100_TMA_2SM_LOADENS4_14ComposedLayoutINS4_7SwizzleILi3ELi4ELi3EEENS4_18smem_ptr_flag_bitsILi32EEENST_INS5_IJNSA_ILi8EEENSA_ILi32EEEEEENS5_IJS18_SC_EEEEEEEvNS4_8identityES11_S1C_vS1D_EENS_8epilogue10collective18CollectiveEpilogueINS1F_23Sm100TmaWarpSpecializedILi4ELi2ELi16ELb1ELb0EEEJNS5_IJSG_SG_SH_EEENS5_IJNST_ISG_SC_EENST_INSA_ILi16EEESC_EEEEESJ_SK_SJ_SK_NS1F_6fusion15FusionCallbacksIS1J_NS1P_17LinearCombinationISJ_fSJ_fLNS_15FloatRoundStyleE2EEES1K_S1O_JEEENS4_5SM1004TMEM4LOAD26SM100_TMEM_LOAD_32dp32b16xENS4_13SM90_TMA_LOADENS12_INS13_ILi2ELi4ELi3EEES16_NST_INS5_IJS17_S1M_EEENS5_IJS1M_SC_EEEEEEENS4_39AutoVectorizingCopyWithAssumedAlignmentILi128EEENS4_14SM90_TMA_STOREES24_S26_S26_EEEvvEEEEvNT_6ParamsE:
	.zero		2944


//--------------------- SYMBOLS --------------------------

	.type		.nv.reservedSmem.offset0,@object
	.size		.nv.reservedSmem.offset0,0x4
	.type		.nv.reservedSmem.cap,@object
	.size		.nv.reservedSmem.cap,0x4
	.type		__assertfail,@function
